//
// Generated by NVIDIA NVVM Compiler
//
// Compiler Build ID: CL-36424714
// Cuda compilation tools, release 13.0, V13.0.88
// Based on NVVM 20.0.0
//

.version 9.0
.target sm_100
.address_size 64

	// .globl	_Z7hyptermPdS_S_S_S_S_S_S_S_S_S_S_S_dddiii

.visible .entry _Z7hyptermPdS_S_S_S_S_S_S_S_S_S_S_S_dddiii(
	.param .u64 .ptr .align 1 _Z7hyptermPdS_S_S_S_S_S_S_S_S_S_S_S_dddiii_param_0,
	.param .u64 .ptr .align 1 _Z7hyptermPdS_S_S_S_S_S_S_S_S_S_S_S_dddiii_param_1,
	.param .u64 .ptr .align 1 _Z7hyptermPdS_S_S_S_S_S_S_S_S_S_S_S_dddiii_param_2,
	.param .u64 .ptr .align 1 _Z7hyptermPdS_S_S_S_S_S_S_S_S_S_S_S_dddiii_param_3,
	.param .u64 .ptr .align 1 _Z7hyptermPdS_S_S_S_S_S_S_S_S_S_S_S_dddiii_param_4,
	.param .u64 .ptr .align 1 _Z7hyptermPdS_S_S_S_S_S_S_S_S_S_S_S_dddiii_param_5,
	.param .u64 .ptr .align 1 _Z7hyptermPdS_S_S_S_S_S_S_S_S_S_S_S_dddiii_param_6,
	.param .u64 .ptr .align 1 _Z7hyptermPdS_S_S_S_S_S_S_S_S_S_S_S_dddiii_param_7,
	.param .u64 .ptr .align 1 _Z7hyptermPdS_S_S_S_S_S_S_S_S_S_S_S_dddiii_param_8,
	.param .u64 .ptr .align 1 _Z7hyptermPdS_S_S_S_S_S_S_S_S_S_S_S_dddiii_param_9,
	.param .u64 .ptr .align 1 _Z7hyptermPdS_S_S_S_S_S_S_S_S_S_S_S_dddiii_param_10,
	.param .u64 .ptr .align 1 _Z7hyptermPdS_S_S_S_S_S_S_S_S_S_S_S_dddiii_param_11,
	.param .u64 .ptr .align 1 _Z7hyptermPdS_S_S_S_S_S_S_S_S_S_S_S_dddiii_param_12,
	.param .f64 _Z7hyptermPdS_S_S_S_S_S_S_S_S_S_S_S_dddiii_param_13,
	.param .f64 _Z7hyptermPdS_S_S_S_S_S_S_S_S_S_S_S_dddiii_param_14,
	.param .f64 _Z7hyptermPdS_S_S_S_S_S_S_S_S_S_S_S_dddiii_param_15,
	.param .u32 _Z7hyptermPdS_S_S_S_S_S_S_S_S_S_S_S_dddiii_param_16,
	.param .u32 _Z7hyptermPdS_S_S_S_S_S_S_S_S_S_S_S_dddiii_param_17,
	.param .u32 _Z7hyptermPdS_S_S_S_S_S_S_S_S_S_S_S_dddiii_param_18
)
{
	.reg .pred 	%p<4>;
	.reg .b32 	%r<31>;
	.reg .b64 	%rd<228>;
	.reg .b64 	%fd<493>;

	ld.param.u64 	%rd2, [_Z7hyptermPdS_S_S_S_S_S_S_S_S_S_S_S_dddiii_param_1];
	ld.param.u64 	%rd4, [_Z7hyptermPdS_S_S_S_S_S_S_S_S_S_S_S_dddiii_param_3];
	ld.param.u64 	%rd5, [_Z7hyptermPdS_S_S_S_S_S_S_S_S_S_S_S_dddiii_param_4];
	ld.param.u64 	%rd6, [_Z7hyptermPdS_S_S_S_S_S_S_S_S_S_S_S_dddiii_param_5];
	ld.param.u64 	%rd8, [_Z7hyptermPdS_S_S_S_S_S_S_S_S_S_S_S_dddiii_param_7];
	ld.param.u64 	%rd9, [_Z7hyptermPdS_S_S_S_S_S_S_S_S_S_S_S_dddiii_param_8];
	ld.param.u64 	%rd10, [_Z7hyptermPdS_S_S_S_S_S_S_S_S_S_S_S_dddiii_param_9];
	ld.param.u64 	%rd11, [_Z7hyptermPdS_S_S_S_S_S_S_S_S_S_S_S_dddiii_param_10];
	ld.param.u64 	%rd12, [_Z7hyptermPdS_S_S_S_S_S_S_S_S_S_S_S_dddiii_param_11];
	ld.param.u64 	%rd13, [_Z7hyptermPdS_S_S_S_S_S_S_S_S_S_S_S_dddiii_param_12];
	ld.param.f64 	%fd3, [_Z7hyptermPdS_S_S_S_S_S_S_S_S_S_S_S_dddiii_param_15];
	ld.param.u32 	%r4, [_Z7hyptermPdS_S_S_S_S_S_S_S_S_S_S_S_dddiii_param_18];
	mov.u32 	%r5, %ntid.x;
	mov.u32 	%r6, %ctaid.x;
	mov.u32 	%r7, %tid.x;
	mad.lo.s32 	%r1, %r6, %r5, %r7;
	mov.u32 	%r8, %ntid.y;
	mov.u32 	%r9, %ctaid.y;
	mov.u32 	%r10, %tid.y;
	mad.lo.s32 	%r2, %r9, %r8, %r10;
	mov.u32 	%r11, %ntid.z;
	mov.u32 	%r12, %ctaid.z;
	mov.u32 	%r13, %tid.z;
	mad.lo.s32 	%r3, %r12, %r11, %r13;
	min.u32 	%r14, %r1, %r2;
	min.u32 	%r15, %r3, %r14;
	setp.lt.u32 	%p1, %r15, 4;
	add.s32 	%r16, %r4, -5;
	max.s32 	%r17, %r1, %r2;
	max.s32 	%r18, %r17, %r3;
	setp.gt.s32 	%p2, %r18, %r16;
	or.pred  	%p3, %p2, %p1;
	@%p3 bra 	$L__BB0_2;
	ld.param.f64 	%fd492, [_Z7hyptermPdS_S_S_S_S_S_S_S_S_S_S_S_dddiii_param_14];
	ld.param.f64 	%fd491, [_Z7hyptermPdS_S_S_S_S_S_S_S_S_S_S_S_dddiii_param_13];
	ld.param.u64 	%rd227, [_Z7hyptermPdS_S_S_S_S_S_S_S_S_S_S_S_dddiii_param_6];
	ld.param.u64 	%rd226, [_Z7hyptermPdS_S_S_S_S_S_S_S_S_S_S_S_dddiii_param_2];
	ld.param.u64 	%rd225, [_Z7hyptermPdS_S_S_S_S_S_S_S_S_S_S_S_dddiii_param_0];
	cvta.to.global.u64 	%rd14, %rd10;
	cvta.to.global.u64 	%rd15, %rd13;
	cvta.to.global.u64 	%rd16, %rd11;
	cvta.to.global.u64 	%rd17, %rd12;
	cvta.to.global.u64 	%rd18, %rd6;
	cvta.to.global.u64 	%rd19, %rd225;
	cvta.to.global.u64 	%rd20, %rd2;
	cvta.to.global.u64 	%rd21, %rd227;
	cvta.to.global.u64 	%rd22, %rd226;
	cvta.to.global.u64 	%rd23, %rd8;
	cvta.to.global.u64 	%rd24, %rd4;
	cvta.to.global.u64 	%rd25, %rd9;
	cvta.to.global.u64 	%rd26, %rd5;
	mul.wide.u32 	%rd27, %r3, 758912;
	add.s64 	%rd28, %rd18, %rd27;
	mul.wide.u32 	%rd29, %r2, 2464;
	add.s64 	%rd30, %rd28, %rd29;
	mul.wide.u32 	%rd31, %r1, 8;
	add.s64 	%rd32, %rd30, %rd31;
	ld.global.nc.f64 	%fd4, [%rd32+8];
	add.s32 	%r19, %r1, -1;
	mul.wide.u32 	%rd33, %r19, 8;
	add.s64 	%rd34, %rd30, %rd33;
	ld.global.nc.f64 	%fd5, [%rd34];
	sub.f64 	%fd6, %fd4, %fd5;
	mul.f64 	%fd7, %fd6, 0d3FE99999A0000000;
	ld.global.nc.f64 	%fd8, [%rd32+16];
	add.s32 	%r20, %r1, -2;
	mul.wide.u32 	%rd35, %r20, 8;
	add.s64 	%rd36, %rd30, %rd35;
	ld.global.nc.f64 	%fd9, [%rd36];
	sub.f64 	%fd10, %fd8, %fd9;
	mul.f64 	%fd11, %fd10, 0d3FC99999A0000000;
	sub.f64 	%fd12, %fd7, %fd11;
	ld.global.nc.f64 	%fd13, [%rd32+24];
	add.s32 	%r21, %r1, -3;
	mul.wide.u32 	%rd37, %r21, 8;
	add.s64 	%rd38, %rd30, %rd37;
	ld.global.nc.f64 	%fd14, [%rd38];
	sub.f64 	%fd15, %fd13, %fd14;
	fma.rn.f64 	%fd16, %fd15, 0d3FA374BC60000000, %fd12;
	ld.global.nc.f64 	%fd17, [%rd32+32];
	add.s32 	%r22, %r1, -4;
	mul.wide.u32 	%rd39, %r22, 8;
	add.s64 	%rd40, %rd30, %rd39;
	ld.global.nc.f64 	%fd18, [%rd40];
	sub.f64 	%fd19, %fd17, %fd18;
	mul.f64 	%fd20, %fd19, 0d3F6CAC0840000000;
	sub.f64 	%fd21, %fd16, %fd20;
	mul.f64 	%fd22, %fd491, %fd21;
	add.s64 	%rd41, %rd19, %rd27;
	add.s64 	%rd42, %rd41, %rd29;
	add.s64 	%rd43, %rd42, %rd31;
	add.s64 	%rd44, %rd14, %rd27;
	add.s64 	%rd45, %rd44, %rd29;
	add.s64 	%rd46, %rd45, %rd31;
	ld.global.nc.f64 	%fd23, [%rd46+8];
	mul.f64 	%fd24, %fd4, %fd23;
	add.s64 	%rd47, %rd45, %rd33;
	ld.global.nc.f64 	%fd25, [%rd47];
	mul.f64 	%fd26, %fd5, %fd25;
	sub.f64 	%fd27, %fd24, %fd26;
	add.s64 	%rd48, %rd15, %rd27;
	add.s64 	%rd49, %rd48, %rd29;
	add.s64 	%rd50, %rd49, %rd31;
	ld.global.nc.f64 	%fd28, [%rd50+8];
	add.s64 	%rd51, %rd49, %rd33;
	ld.global.nc.f64 	%fd29, [%rd51];
	sub.f64 	%fd30, %fd28, %fd29;
	add.f64 	%fd31, %fd27, %fd30;
	mul.f64 	%fd32, %fd31, 0d3FE99999A0000000;
	ld.global.nc.f64 	%fd33, [%rd46+16];
	mul.f64 	%fd34, %fd8, %fd33;
	add.s64 	%rd52, %rd45, %rd35;
	ld.global.nc.f64 	%fd35, [%rd52];
	mul.f64 	%fd36, %fd9, %fd35;
	sub.f64 	%fd37, %fd34, %fd36;
	ld.global.nc.f64 	%fd38, [%rd50+16];
	add.s64 	%rd53, %rd49, %rd35;
	ld.global.nc.f64 	%fd39, [%rd53];
	sub.f64 	%fd40, %fd38, %fd39;
	add.f64 	%fd41, %fd37, %fd40;
	mul.f64 	%fd42, %fd41, 0d3FC99999A0000000;
	sub.f64 	%fd43, %fd32, %fd42;
	ld.global.nc.f64 	%fd44, [%rd46+24];
	mul.f64 	%fd45, %fd13, %fd44;
	add.s64 	%rd54, %rd45, %rd37;
	ld.global.nc.f64 	%fd46, [%rd54];
	mul.f64 	%fd47, %fd14, %fd46;
	sub.f64 	%fd48, %fd45, %fd47;
	ld.global.nc.f64 	%fd49, [%rd50+24];
	add.s64 	%rd55, %rd49, %rd37;
	ld.global.nc.f64 	%fd50, [%rd55];
	sub.f64 	%fd51, %fd49, %fd50;
	add.f64 	%fd52, %fd48, %fd51;
	fma.rn.f64 	%fd53, %fd52, 0d3FA374BC60000000, %fd43;
	ld.global.nc.f64 	%fd54, [%rd46+32];
	mul.f64 	%fd55, %fd17, %fd54;
	add.s64 	%rd56, %rd45, %rd39;
	ld.global.nc.f64 	%fd56, [%rd56];
	mul.f64 	%fd57, %fd18, %fd56;
	sub.f64 	%fd58, %fd55, %fd57;
	ld.global.nc.f64 	%fd59, [%rd50+32];
	add.s64 	%rd57, %rd49, %rd39;
	ld.global.nc.f64 	%fd60, [%rd57];
	sub.f64 	%fd61, %fd59, %fd60;
	add.f64 	%fd62, %fd58, %fd61;
	mul.f64 	%fd63, %fd62, 0d3F6CAC0840000000;
	sub.f64 	%fd64, %fd53, %fd63;
	mul.f64 	%fd65, %fd491, %fd64;
	add.s64 	%rd58, %rd20, %rd27;
	add.s64 	%rd59, %rd58, %rd29;
	add.s64 	%rd60, %rd59, %rd31;
	add.s64 	%rd61, %rd21, %rd27;
	add.s64 	%rd62, %rd61, %rd29;
	add.s64 	%rd63, %rd62, %rd31;
	ld.global.nc.f64 	%fd66, [%rd63+8];
	mul.f64 	%fd67, %fd66, %fd23;
	add.s64 	%rd64, %rd62, %rd33;
	ld.global.nc.f64 	%fd68, [%rd64];
	mul.f64 	%fd69, %fd68, %fd25;
	sub.f64 	%fd70, %fd67, %fd69;
	mul.f64 	%fd71, %fd70, 0d3FE99999A0000000;
	ld.global.nc.f64 	%fd72, [%rd63+16];
	mul.f64 	%fd73, %fd72, %fd33;
	add.s64 	%rd65, %rd62, %rd35;
	ld.global.nc.f64 	%fd74, [%rd65];
	mul.f64 	%fd75, %fd74, %fd35;
	sub.f64 	%fd76, %fd73, %fd75;
	mul.f64 	%fd77, %fd76, 0d3FC99999A0000000;
	sub.f64 	%fd78, %fd71, %fd77;
	ld.global.nc.f64 	%fd79, [%rd63+24];
	mul.f64 	%fd80, %fd79, %fd44;
	add.s64 	%rd66, %rd62, %rd37;
	ld.global.nc.f64 	%fd81, [%rd66];
	mul.f64 	%fd82, %fd81, %fd46;
	sub.f64 	%fd83, %fd80, %fd82;
	fma.rn.f64 	%fd84, %fd83, 0d3FA374BC60000000, %fd78;
	ld.global.nc.f64 	%fd85, [%rd63+32];
	mul.f64 	%fd86, %fd85, %fd54;
	add.s64 	%rd67, %rd62, %rd39;
	ld.global.nc.f64 	%fd87, [%rd67];
	mul.f64 	%fd88, %fd87, %fd56;
	sub.f64 	%fd89, %fd86, %fd88;
	mul.f64 	%fd90, %fd89, 0d3F6CAC0840000000;
	sub.f64 	%fd91, %fd84, %fd90;
	mul.f64 	%fd92, %fd491, %fd91;
	add.s64 	%rd68, %rd22, %rd27;
	add.s64 	%rd69, %rd68, %rd29;
	add.s64 	%rd70, %rd69, %rd31;
	add.s64 	%rd71, %rd23, %rd27;
	add.s64 	%rd72, %rd71, %rd29;
	add.s64 	%rd73, %rd72, %rd31;
	ld.global.nc.f64 	%fd93, [%rd73+8];
	mul.f64 	%fd94, %fd93, %fd23;
	add.s64 	%rd74, %rd72, %rd33;
	ld.global.nc.f64 	%fd95, [%rd74];
	mul.f64 	%fd96, %fd95, %fd25;
	sub.f64 	%fd97, %fd94, %fd96;
	mul.f64 	%fd98, %fd97, 0d3FE99999A0000000;
	ld.global.nc.f64 	%fd99, [%rd73+16];
	mul.f64 	%fd100, %fd99, %fd33;
	add.s64 	%rd75, %rd72, %rd35;
	ld.global.nc.f64 	%fd101, [%rd75];
	mul.f64 	%fd102, %fd101, %fd35;
	sub.f64 	%fd103, %fd100, %fd102;
	mul.f64 	%fd104, %fd103, 0d3FC99999A0000000;
	sub.f64 	%fd105, %fd98, %fd104;
	ld.global.nc.f64 	%fd106, [%rd73+24];
	mul.f64 	%fd107, %fd106, %fd44;
	add.s64 	%rd76, %rd72, %rd37;
	ld.global.nc.f64 	%fd108, [%rd76];
	mul.f64 	%fd109, %fd108, %fd46;
	sub.f64 	%fd110, %fd107, %fd109;
	fma.rn.f64 	%fd111, %fd110, 0d3FA374BC60000000, %fd105;
	ld.global.nc.f64 	%fd112, [%rd73+32];
	mul.f64 	%fd113, %fd112, %fd54;
	add.s64 	%rd77, %rd72, %rd39;
	ld.global.nc.f64 	%fd114, [%rd77];
	mul.f64 	%fd115, %fd114, %fd56;
	sub.f64 	%fd116, %fd113, %fd115;
	mul.f64 	%fd117, %fd116, 0d3F6CAC0840000000;
	sub.f64 	%fd118, %fd111, %fd117;
	mul.f64 	%fd119, %fd491, %fd118;
	add.s64 	%rd78, %rd24, %rd27;
	add.s64 	%rd79, %rd78, %rd29;
	add.s64 	%rd80, %rd79, %rd31;
	add.s64 	%rd81, %rd25, %rd27;
	add.s64 	%rd82, %rd81, %rd29;
	add.s64 	%rd83, %rd82, %rd31;
	ld.global.nc.f64 	%fd120, [%rd83+8];
	mul.f64 	%fd121, %fd120, %fd23;
	add.s64 	%rd84, %rd82, %rd33;
	ld.global.nc.f64 	%fd122, [%rd84];
	mul.f64 	%fd123, %fd122, %fd25;
	sub.f64 	%fd124, %fd121, %fd123;
	mul.f64 	%fd125, %fd28, %fd23;
	mul.f64 	%fd126, %fd29, %fd25;
	sub.f64 	%fd127, %fd125, %fd126;
	add.f64 	%fd128, %fd124, %fd127;
	mul.f64 	%fd129, %fd128, 0d3FE99999A0000000;
	ld.global.nc.f64 	%fd130, [%rd83+16];
	mul.f64 	%fd131, %fd130, %fd33;
	add.s64 	%rd85, %rd82, %rd35;
	ld.global.nc.f64 	%fd132, [%rd85];
	mul.f64 	%fd133, %fd132, %fd35;
	sub.f64 	%fd134, %fd131, %fd133;
	mul.f64 	%fd135, %fd38, %fd33;
	mul.f64 	%fd136, %fd39, %fd35;
	sub.f64 	%fd137, %fd135, %fd136;
	add.f64 	%fd138, %fd134, %fd137;
	mul.f64 	%fd139, %fd138, 0d3FC99999A0000000;
	sub.f64 	%fd140, %fd129, %fd139;
	ld.global.nc.f64 	%fd141, [%rd83+24];
	mul.f64 	%fd142, %fd141, %fd44;
	add.s64 	%rd86, %rd82, %rd37;
	ld.global.nc.f64 	%fd143, [%rd86];
	mul.f64 	%fd144, %fd143, %fd46;
	sub.f64 	%fd145, %fd142, %fd144;
	mul.f64 	%fd146, %fd49, %fd44;
	mul.f64 	%fd147, %fd50, %fd46;
	sub.f64 	%fd148, %fd146, %fd147;
	add.f64 	%fd149, %fd145, %fd148;
	fma.rn.f64 	%fd150, %fd149, 0d3FA374BC60000000, %fd140;
	ld.global.nc.f64 	%fd151, [%rd83+32];
	mul.f64 	%fd152, %fd151, %fd54;
	add.s64 	%rd87, %rd82, %rd39;
	ld.global.nc.f64 	%fd153, [%rd87];
	mul.f64 	%fd154, %fd153, %fd56;
	sub.f64 	%fd155, %fd152, %fd154;
	mul.f64 	%fd156, %fd59, %fd54;
	mul.f64 	%fd157, %fd60, %fd56;
	sub.f64 	%fd158, %fd156, %fd157;
	add.f64 	%fd159, %fd155, %fd158;
	mul.f64 	%fd160, %fd159, 0d3F6CAC0840000000;
	sub.f64 	%fd161, %fd150, %fd160;
	mul.f64 	%fd162, %fd491, %fd161;
	add.s64 	%rd88, %rd26, %rd27;
	add.s64 	%rd89, %rd88, %rd29;
	add.s64 	%rd90, %rd89, %rd31;
	ld.global.nc.f64 	%fd163, [%rd63+2464];
	add.s32 	%r23, %r2, -1;
	mul.wide.u32 	%rd91, %r23, 2464;
	add.s64 	%rd92, %rd61, %rd91;
	add.s64 	%rd93, %rd92, %rd31;
	ld.global.nc.f64 	%fd164, [%rd93];
	sub.f64 	%fd165, %fd163, %fd164;
	mul.f64 	%fd166, %fd165, 0d3FE99999A0000000;
	ld.global.nc.f64 	%fd167, [%rd63+4928];
	add.s32 	%r24, %r2, -2;
	mul.wide.u32 	%rd94, %r24, 2464;
	add.s64 	%rd95, %rd61, %rd94;
	add.s64 	%rd96, %rd95, %rd31;
	ld.global.nc.f64 	%fd168, [%rd96];
	sub.f64 	%fd169, %fd167, %fd168;
	mul.f64 	%fd170, %fd169, 0d3FC99999A0000000;
	sub.f64 	%fd171, %fd166, %fd170;
	ld.global.nc.f64 	%fd172, [%rd63+7392];
	add.s32 	%r25, %r2, -3;
	mul.wide.u32 	%rd97, %r25, 2464;
	add.s64 	%rd98, %rd61, %rd97;
	add.s64 	%rd99, %rd98, %rd31;
	ld.global.nc.f64 	%fd173, [%rd99];
	sub.f64 	%fd174, %fd172, %fd173;
	fma.rn.f64 	%fd175, %fd174, 0d3FA374BC60000000, %fd171;
	ld.global.nc.f64 	%fd176, [%rd63+9856];
	add.s32 	%r26, %r2, -4;
	mul.wide.u32 	%rd100, %r26, 2464;
	add.s64 	%rd101, %rd61, %rd100;
	add.s64 	%rd102, %rd101, %rd31;
	ld.global.nc.f64 	%fd177, [%rd102];
	sub.f64 	%fd178, %fd176, %fd177;
	mul.f64 	%fd179, %fd178, 0d3F6CAC0840000000;
	sub.f64 	%fd180, %fd175, %fd179;
	mul.f64 	%fd181, %fd492, %fd180;
	sub.f64 	%fd182, %fd22, %fd181;
	ld.global.nc.f64 	%fd183, [%rd32+2464];
	add.s64 	%rd103, %rd16, %rd27;
	add.s64 	%rd104, %rd103, %rd29;
	add.s64 	%rd105, %rd104, %rd31;
	ld.global.nc.f64 	%fd184, [%rd105+2464];
	mul.f64 	%fd185, %fd183, %fd184;
	add.s64 	%rd106, %rd28, %rd91;
	add.s64 	%rd107, %rd106, %rd31;
	ld.global.nc.f64 	%fd186, [%rd107];
	add.s64 	%rd108, %rd103, %rd91;
	add.s64 	%rd109, %rd108, %rd31;
	ld.global.nc.f64 	%fd187, [%rd109];
	mul.f64 	%fd188, %fd186, %fd187;
	sub.f64 	%fd189, %fd185, %fd188;
	mul.f64 	%fd190, %fd189, 0d3FE99999A0000000;
	ld.global.nc.f64 	%fd191, [%rd32+4928];
	ld.global.nc.f64 	%fd192, [%rd105+4928];
	mul.f64 	%fd193, %fd191, %fd192;
	add.s64 	%rd110, %rd28, %rd94;
	add.s64 	%rd111, %rd110, %rd31;
	ld.global.nc.f64 	%fd194, [%rd111];
	add.s64 	%rd112, %rd103, %rd94;
	add.s64 	%rd113, %rd112, %rd31;
	ld.global.nc.f64 	%fd195, [%rd113];
	mul.f64 	%fd196, %fd194, %fd195;
	sub.f64 	%fd197, %fd193, %fd196;
	mul.f64 	%fd198, %fd197, 0d3FC99999A0000000;
	sub.f64 	%fd199, %fd190, %fd198;
	ld.global.nc.f64 	%fd200, [%rd32+7392];
	ld.global.nc.f64 	%fd201, [%rd105+7392];
	mul.f64 	%fd202, %fd200, %fd201;
	add.s64 	%rd114, %rd28, %rd97;
	add.s64 	%rd115, %rd114, %rd31;
	ld.global.nc.f64 	%fd203, [%rd115];
	add.s64 	%rd116, %rd103, %rd97;
	add.s64 	%rd117, %rd116, %rd31;
	ld.global.nc.f64 	%fd204, [%rd117];
	mul.f64 	%fd205, %fd203, %fd204;
	sub.f64 	%fd206, %fd202, %fd205;
	fma.rn.f64 	%fd207, %fd206, 0d3FA374BC60000000, %fd199;
	ld.global.nc.f64 	%fd208, [%rd32+9856];
	ld.global.nc.f64 	%fd209, [%rd105+9856];
	mul.f64 	%fd210, %fd208, %fd209;
	add.s64 	%rd118, %rd28, %rd100;
	add.s64 	%rd119, %rd118, %rd31;
	ld.global.nc.f64 	%fd211, [%rd119];
	add.s64 	%rd120, %rd103, %rd100;
	add.s64 	%rd121, %rd120, %rd31;
	ld.global.nc.f64 	%fd212, [%rd121];
	mul.f64 	%fd213, %fd211, %fd212;
	sub.f64 	%fd214, %fd210, %fd213;
	mul.f64 	%fd215, %fd214, 0d3F6CAC0840000000;
	sub.f64 	%fd216, %fd207, %fd215;
	mul.f64 	%fd217, %fd492, %fd216;
	sub.f64 	%fd218, %fd65, %fd217;
	mul.f64 	%fd219, %fd163, %fd184;
	mul.f64 	%fd220, %fd164, %fd187;
	sub.f64 	%fd221, %fd219, %fd220;
	ld.global.nc.f64 	%fd222, [%rd50+2464];
	add.s64 	%rd122, %rd48, %rd91;
	add.s64 	%rd123, %rd122, %rd31;
	ld.global.nc.f64 	%fd223, [%rd123];
	sub.f64 	%fd224, %fd222, %fd223;
	add.f64 	%fd225, %fd221, %fd224;
	mul.f64 	%fd226, %fd225, 0d3FE99999A0000000;
	mul.f64 	%fd227, %fd167, %fd192;
	mul.f64 	%fd228, %fd168, %fd195;
	sub.f64 	%fd229, %fd227, %fd228;
	ld.global.nc.f64 	%fd230, [%rd50+4928];
	add.s64 	%rd124, %rd48, %rd94;
	add.s64 	%rd125, %rd124, %rd31;
	ld.global.nc.f64 	%fd231, [%rd125];
	sub.f64 	%fd232, %fd230, %fd231;
	add.f64 	%fd233, %fd229, %fd232;
	mul.f64 	%fd234, %fd233, 0d3FC99999A0000000;
	sub.f64 	%fd235, %fd226, %fd234;
	mul.f64 	%fd236, %fd172, %fd201;
	mul.f64 	%fd237, %fd173, %fd204;
	sub.f64 	%fd238, %fd236, %fd237;
	ld.global.nc.f64 	%fd239, [%rd50+7392];
	add.s64 	%rd126, %rd48, %rd97;
	add.s64 	%rd127, %rd126, %rd31;
	ld.global.nc.f64 	%fd240, [%rd127];
	sub.f64 	%fd241, %fd239, %fd240;
	add.f64 	%fd242, %fd238, %fd241;
	fma.rn.f64 	%fd243, %fd242, 0d3FA374BC60000000, %fd235;
	mul.f64 	%fd244, %fd176, %fd209;
	mul.f64 	%fd245, %fd177, %fd212;
	sub.f64 	%fd246, %fd244, %fd245;
	ld.global.nc.f64 	%fd247, [%rd50+9856];
	add.s64 	%rd128, %rd48, %rd100;
	add.s64 	%rd129, %rd128, %rd31;
	ld.global.nc.f64 	%fd248, [%rd129];
	sub.f64 	%fd249, %fd247, %fd248;
	add.f64 	%fd250, %fd246, %fd249;
	mul.f64 	%fd251, %fd250, 0d3F6CAC0840000000;
	sub.f64 	%fd252, %fd243, %fd251;
	mul.f64 	%fd253, %fd492, %fd252;
	sub.f64 	%fd254, %fd92, %fd253;
	ld.global.nc.f64 	%fd255, [%rd73+2464];
	mul.f64 	%fd256, %fd255, %fd184;
	add.s64 	%rd130, %rd71, %rd91;
	add.s64 	%rd131, %rd130, %rd31;
	ld.global.nc.f64 	%fd257, [%rd131];
	mul.f64 	%fd258, %fd257, %fd187;
	sub.f64 	%fd259, %fd256, %fd258;
	mul.f64 	%fd260, %fd259, 0d3FE99999A0000000;
	ld.global.nc.f64 	%fd261, [%rd73+4928];
	mul.f64 	%fd262, %fd261, %fd192;
	add.s64 	%rd132, %rd71, %rd94;
	add.s64 	%rd133, %rd132, %rd31;
	ld.global.nc.f64 	%fd263, [%rd133];
	mul.f64 	%fd264, %fd263, %fd195;
	sub.f64 	%fd265, %fd262, %fd264;
	mul.f64 	%fd266, %fd265, 0d3FC99999A0000000;
	sub.f64 	%fd267, %fd260, %fd266;
	ld.global.nc.f64 	%fd268, [%rd73+7392];
	mul.f64 	%fd269, %fd268, %fd201;
	add.s64 	%rd134, %rd71, %rd97;
	add.s64 	%rd135, %rd134, %rd31;
	ld.global.nc.f64 	%fd270, [%rd135];
	mul.f64 	%fd271, %fd270, %fd204;
	sub.f64 	%fd272, %fd269, %fd271;
	fma.rn.f64 	%fd273, %fd272, 0d3FA374BC60000000, %fd267;
	ld.global.nc.f64 	%fd274, [%rd73+9856];
	mul.f64 	%fd275, %fd274, %fd209;
	add.s64 	%rd136, %rd71, %rd100;
	add.s64 	%rd137, %rd136, %rd31;
	ld.global.nc.f64 	%fd276, [%rd137];
	mul.f64 	%fd277, %fd276, %fd212;
	sub.f64 	%fd278, %fd275, %fd277;
	mul.f64 	%fd279, %fd278, 0d3F6CAC0840000000;
	sub.f64 	%fd280, %fd273, %fd279;
	mul.f64 	%fd281, %fd492, %fd280;
	sub.f64 	%fd282, %fd119, %fd281;
	ld.global.nc.f64 	%fd283, [%rd83+2464];
	mul.f64 	%fd284, %fd283, %fd184;
	add.s64 	%rd138, %rd81, %rd91;
	add.s64 	%rd139, %rd138, %rd31;
	ld.global.nc.f64 	%fd285, [%rd139];
	mul.f64 	%fd286, %fd285, %fd187;
	sub.f64 	%fd287, %fd284, %fd286;
	mul.f64 	%fd288, %fd222, %fd184;
	mul.f64 	%fd289, %fd223, %fd187;
	sub.f64 	%fd290, %fd288, %fd289;
	add.f64 	%fd291, %fd287, %fd290;
	mul.f64 	%fd292, %fd291, 0d3FE99999A0000000;
	ld.global.nc.f64 	%fd293, [%rd83+4928];
	mul.f64 	%fd294, %fd293, %fd192;
	add.s64 	%rd140, %rd81, %rd94;
	add.s64 	%rd141, %rd140, %rd31;
	ld.global.nc.f64 	%fd295, [%rd141];
	mul.f64 	%fd296, %fd295, %fd195;
	sub.f64 	%fd297, %fd294, %fd296;
	mul.f64 	%fd298, %fd230, %fd192;
	mul.f64 	%fd299, %fd231, %fd195;
	sub.f64 	%fd300, %fd298, %fd299;
	add.f64 	%fd301, %fd297, %fd300;
	mul.f64 	%fd302, %fd301, 0d3FC99999A0000000;
	sub.f64 	%fd303, %fd292, %fd302;
	ld.global.nc.f64 	%fd304, [%rd83+7392];
	mul.f64 	%fd305, %fd304, %fd201;
	add.s64 	%rd142, %rd81, %rd97;
	add.s64 	%rd143, %rd142, %rd31;
	ld.global.nc.f64 	%fd306, [%rd143];
	mul.f64 	%fd307, %fd306, %fd204;
	sub.f64 	%fd308, %fd305, %fd307;
	mul.f64 	%fd309, %fd239, %fd201;
	mul.f64 	%fd310, %fd240, %fd204;
	sub.f64 	%fd311, %fd309, %fd310;
	add.f64 	%fd312, %fd308, %fd311;
	fma.rn.f64 	%fd313, %fd312, 0d3FA374BC60000000, %fd303;
	ld.global.nc.f64 	%fd314, [%rd83+9856];
	mul.f64 	%fd315, %fd314, %fd209;
	add.s64 	%rd144, %rd81, %rd100;
	add.s64 	%rd145, %rd144, %rd31;
	ld.global.nc.f64 	%fd316, [%rd145];
	mul.f64 	%fd317, %fd316, %fd212;
	sub.f64 	%fd318, %fd315, %fd317;
	mul.f64 	%fd319, %fd247, %fd209;
	mul.f64 	%fd320, %fd248, %fd212;
	sub.f64 	%fd321, %fd319, %fd320;
	add.f64 	%fd322, %fd318, %fd321;
	mul.f64 	%fd323, %fd322, 0d3F6CAC0840000000;
	sub.f64 	%fd324, %fd313, %fd323;
	mul.f64 	%fd325, %fd492, %fd324;
	sub.f64 	%fd326, %fd162, %fd325;
	ld.global.nc.f64 	%fd327, [%rd73+758912];
	add.s32 	%r27, %r3, -1;
	mul.wide.u32 	%rd146, %r27, 758912;
	add.s64 	%rd147, %rd23, %rd146;
	add.s64 	%rd148, %rd147, %rd29;
	add.s64 	%rd149, %rd148, %rd31;
	ld.global.nc.f64 	%fd328, [%rd149];
	sub.f64 	%fd329, %fd327, %fd328;
	mul.f64 	%fd330, %fd329, 0d3FE99999A0000000;
	ld.global.nc.f64 	%fd331, [%rd73+1517824];
	add.s32 	%r28, %r3, -2;
	mul.wide.u32 	%rd150, %r28, 758912;
	add.s64 	%rd151, %rd23, %rd150;
	add.s64 	%rd152, %rd151, %rd29;
	add.s64 	%rd153, %rd152, %rd31;
	ld.global.nc.f64 	%fd332, [%rd153];
	sub.f64 	%fd333, %fd331, %fd332;
	mul.f64 	%fd334, %fd333, 0d3FC99999A0000000;
	sub.f64 	%fd335, %fd330, %fd334;
	ld.global.nc.f64 	%fd336, [%rd73+2276736];
	add.s32 	%r29, %r3, -3;
	mul.wide.u32 	%rd154, %r29, 758912;
	add.s64 	%rd155, %rd23, %rd154;
	add.s64 	%rd156, %rd155, %rd29;
	add.s64 	%rd157, %rd156, %rd31;
	ld.global.nc.f64 	%fd337, [%rd157];
	sub.f64 	%fd338, %fd336, %fd337;
	fma.rn.f64 	%fd339, %fd338, 0d3FA374BC60000000, %fd335;
	ld.global.nc.f64 	%fd340, [%rd73+3035648];
	add.s32 	%r30, %r3, -4;
	mul.wide.u32 	%rd158, %r30, 758912;
	add.s64 	%rd159, %rd23, %rd158;
	add.s64 	%rd160, %rd159, %rd29;
	add.s64 	%rd161, %rd160, %rd31;
	ld.global.nc.f64 	%fd341, [%rd161];
	sub.f64 	%fd342, %fd340, %fd341;
	mul.f64 	%fd343, %fd342, 0d3F6CAC0840000000;
	sub.f64 	%fd344, %fd339, %fd343;
	mul.f64 	%fd345, %fd3, %fd344;
	sub.f64 	%fd346, %fd182, %fd345;
	st.global.f64 	[%rd43], %fd346;
	ld.global.nc.f64 	%fd347, [%rd32+758912];
	add.s64 	%rd162, %rd17, %rd27;
	add.s64 	%rd163, %rd162, %rd29;
	add.s64 	%rd164, %rd163, %rd31;
	ld.global.nc.f64 	%fd348, [%rd164+758912];
	mul.f64 	%fd349, %fd347, %fd348;
	add.s64 	%rd165, %rd18, %rd146;
	add.s64 	%rd166, %rd165, %rd29;
	add.s64 	%rd167, %rd166, %rd31;
	ld.global.nc.f64 	%fd350, [%rd167];
	add.s64 	%rd168, %rd17, %rd146;
	add.s64 	%rd169, %rd168, %rd29;
	add.s64 	%rd170, %rd169, %rd31;
	ld.global.nc.f64 	%fd351, [%rd170];
	mul.f64 	%fd352, %fd350, %fd351;
	sub.f64 	%fd353, %fd349, %fd352;
	mul.f64 	%fd354, %fd353, 0d3FE99999A0000000;
	ld.global.nc.f64 	%fd355, [%rd32+1517824];
	ld.global.nc.f64 	%fd356, [%rd164+1517824];
	mul.f64 	%fd357, %fd355, %fd356;
	add.s64 	%rd171, %rd18, %rd150;
	add.s64 	%rd172, %rd171, %rd29;
	add.s64 	%rd173, %rd172, %rd31;
	ld.global.nc.f64 	%fd358, [%rd173];
	add.s64 	%rd174, %rd17, %rd150;
	add.s64 	%rd175, %rd174, %rd29;
	add.s64 	%rd176, %rd175, %rd31;
	ld.global.nc.f64 	%fd359, [%rd176];
	mul.f64 	%fd360, %fd358, %fd359;
	sub.f64 	%fd361, %fd357, %fd360;
	mul.f64 	%fd362, %fd361, 0d3FC99999A0000000;
	sub.f64 	%fd363, %fd354, %fd362;
	ld.global.nc.f64 	%fd364, [%rd32+2276736];
	ld.global.nc.f64 	%fd365, [%rd164+2276736];
	mul.f64 	%fd366, %fd364, %fd365;
	add.s64 	%rd177, %rd18, %rd154;
	add.s64 	%rd178, %rd177, %rd29;
	add.s64 	%rd179, %rd178, %rd31;
	ld.global.nc.f64 	%fd367, [%rd179];
	add.s64 	%rd180, %rd17, %rd154;
	add.s64 	%rd181, %rd180, %rd29;
	add.s64 	%rd182, %rd181, %rd31;
	ld.global.nc.f64 	%fd368, [%rd182];
	mul.f64 	%fd369, %fd367, %fd368;
	sub.f64 	%fd370, %fd366, %fd369;
	fma.rn.f64 	%fd371, %fd370, 0d3FA374BC60000000, %fd363;
	ld.global.nc.f64 	%fd372, [%rd32+3035648];
	ld.global.nc.f64 	%fd373, [%rd164+3035648];
	mul.f64 	%fd374, %fd372, %fd373;
	add.s64 	%rd183, %rd18, %rd158;
	add.s64 	%rd184, %rd183, %rd29;
	add.s64 	%rd185, %rd184, %rd31;
	ld.global.nc.f64 	%fd375, [%rd185];
	add.s64 	%rd186, %rd17, %rd158;
	add.s64 	%rd187, %rd186, %rd29;
	add.s64 	%rd188, %rd187, %rd31;
	ld.global.nc.f64 	%fd376, [%rd188];
	mul.f64 	%fd377, %fd375, %fd376;
	sub.f64 	%fd378, %fd374, %fd377;
	mul.f64 	%fd379, %fd378, 0d3F6CAC0840000000;
	sub.f64 	%fd380, %fd371, %fd379;
	mul.f64 	%fd381, %fd3, %fd380;
	sub.f64 	%fd382, %fd218, %fd381;
	st.global.f64 	[%rd60], %fd382;
	ld.global.nc.f64 	%fd383, [%rd63+758912];
	mul.f64 	%fd384, %fd383, %fd348;
	add.s64 	%rd189, %rd21, %rd146;
	add.s64 	%rd190, %rd189, %rd29;
	add.s64 	%rd191, %rd190, %rd31;
	ld.global.nc.f64 	%fd385, [%rd191];
	mul.f64 	%fd386, %fd385, %fd351;
	sub.f64 	%fd387, %fd384, %fd386;
	mul.f64 	%fd388, %fd387, 0d3FE99999A0000000;
	ld.global.nc.f64 	%fd389, [%rd63+1517824];
	mul.f64 	%fd390, %fd389, %fd356;
	add.s64 	%rd192, %rd21, %rd150;
	add.s64 	%rd193, %rd192, %rd29;
	add.s64 	%rd194, %rd193, %rd31;
	ld.global.nc.f64 	%fd391, [%rd194];
	mul.f64 	%fd392, %fd391, %fd359;
	sub.f64 	%fd393, %fd390, %fd392;
	mul.f64 	%fd394, %fd393, 0d3FC99999A0000000;
	sub.f64 	%fd395, %fd388, %fd394;
	ld.global.nc.f64 	%fd396, [%rd63+2276736];
	mul.f64 	%fd397, %fd396, %fd365;
	add.s64 	%rd195, %rd21, %rd154;
	add.s64 	%rd196, %rd195, %rd29;
	add.s64 	%rd197, %rd196, %rd31;
	ld.global.nc.f64 	%fd398, [%rd197];
	mul.f64 	%fd399, %fd398, %fd368;
	sub.f64 	%fd400, %fd397, %fd399;
	fma.rn.f64 	%fd401, %fd400, 0d3FA374BC60000000, %fd395;
	ld.global.nc.f64 	%fd402, [%rd63+3035648];
	mul.f64 	%fd403, %fd402, %fd373;
	add.s64 	%rd198, %rd21, %rd158;
	add.s64 	%rd199, %rd198, %rd29;
	add.s64 	%rd200, %rd199, %rd31;
	ld.global.nc.f64 	%fd404, [%rd200];
	mul.f64 	%fd405, %fd404, %fd376;
	sub.f64 	%fd406, %fd403, %fd405;
	mul.f64 	%fd407, %fd406, 0d3F6CAC0840000000;
	sub.f64 	%fd408, %fd401, %fd407;
	mul.f64 	%fd409, %fd3, %fd408;
	sub.f64 	%fd410, %fd254, %fd409;
	st.global.f64 	[%rd70], %fd410;
	mul.f64 	%fd411, %fd327, %fd348;
	mul.f64 	%fd412, %fd328, %fd351;
	sub.f64 	%fd413, %fd411, %fd412;
	ld.global.nc.f64 	%fd414, [%rd50+758912];
	add.s64 	%rd201, %rd15, %rd146;
	add.s64 	%rd202, %rd201, %rd29;
	add.s64 	%rd203, %rd202, %rd31;
	ld.global.nc.f64 	%fd415, [%rd203];
	sub.f64 	%fd416, %fd414, %fd415;
	add.f64 	%fd417, %fd413, %fd416;
	mul.f64 	%fd418, %fd417, 0d3FE99999A0000000;
	mul.f64 	%fd419, %fd331, %fd356;
	mul.f64 	%fd420, %fd332, %fd359;
	sub.f64 	%fd421, %fd419, %fd420;
	ld.global.nc.f64 	%fd422, [%rd50+1517824];
	add.s64 	%rd204, %rd15, %rd150;
	add.s64 	%rd205, %rd204, %rd29;
	add.s64 	%rd206, %rd205, %rd31;
	ld.global.nc.f64 	%fd423, [%rd206];
	sub.f64 	%fd424, %fd422, %fd423;
	add.f64 	%fd425, %fd421, %fd424;
	mul.f64 	%fd426, %fd425, 0d3FC99999A0000000;
	sub.f64 	%fd427, %fd418, %fd426;
	mul.f64 	%fd428, %fd336, %fd365;
	mul.f64 	%fd429, %fd337, %fd368;
	sub.f64 	%fd430, %fd428, %fd429;
	ld.global.nc.f64 	%fd431, [%rd50+2276736];
	add.s64 	%rd207, %rd15, %rd154;
	add.s64 	%rd208, %rd207, %rd29;
	add.s64 	%rd209, %rd208, %rd31;
	ld.global.nc.f64 	%fd432, [%rd209];
	sub.f64 	%fd433, %fd431, %fd432;
	add.f64 	%fd434, %fd430, %fd433;
	fma.rn.f64 	%fd435, %fd434, 0d3FA374BC60000000, %fd427;
	mul.f64 	%fd436, %fd340, %fd373;
	mul.f64 	%fd437, %fd341, %fd376;
	sub.f64 	%fd438, %fd436, %fd437;
	ld.global.nc.f64 	%fd439, [%rd50+3035648];
	add.s64 	%rd210, %rd15, %rd158;
	add.s64 	%rd211, %rd210, %rd29;
	add.s64 	%rd212, %rd211, %rd31;
	ld.global.nc.f64 	%fd440, [%rd212];
	sub.f64 	%fd441, %fd439, %fd440;
	add.f64 	%fd442, %fd438, %fd441;
	mul.f64 	%fd443, %fd442, 0d3F6CAC0840000000;
	sub.f64 	%fd444, %fd435, %fd443;
	mul.f64 	%fd445, %fd3, %fd444;
	sub.f64 	%fd446, %fd282, %fd445;
	st.global.f64 	[%rd80], %fd446;
	ld.global.nc.f64 	%fd447, [%rd83+758912];
	mul.f64 	%fd448, %fd447, %fd348;
	add.s64 	%rd213, %rd25, %rd146;
	add.s64 	%rd214, %rd213, %rd29;
	add.s64 	%rd215, %rd214, %rd31;
	ld.global.nc.f64 	%fd449, [%rd215];
	mul.f64 	%fd450, %fd449, %fd351;
	sub.f64 	%fd451, %fd448, %fd450;
	mul.f64 	%fd452, %fd414, %fd348;
	mul.f64 	%fd453, %fd415, %fd351;
	sub.f64 	%fd454, %fd452, %fd453;
	add.f64 	%fd455, %fd451, %fd454;
	mul.f64 	%fd456, %fd455, 0d3FE99999A0000000;
	ld.global.nc.f64 	%fd457, [%rd83+1517824];
	mul.f64 	%fd458, %fd457, %fd356;
	add.s64 	%rd216, %rd25, %rd150;
	add.s64 	%rd217, %rd216, %rd29;
	add.s64 	%rd218, %rd217, %rd31;
	ld.global.nc.f64 	%fd459, [%rd218];
	mul.f64 	%fd460, %fd459, %fd359;
	sub.f64 	%fd461, %fd458, %fd460;
	mul.f64 	%fd462, %fd422, %fd356;
	mul.f64 	%fd463, %fd423, %fd359;
	sub.f64 	%fd464, %fd462, %fd463;
	add.f64 	%fd465, %fd461, %fd464;
	mul.f64 	%fd466, %fd465, 0d3FC99999A0000000;
	sub.f64 	%fd467, %fd456, %fd466;
	ld.global.nc.f64 	%fd468, [%rd83+2276736];
	mul.f64 	%fd469, %fd468, %fd365;
	add.s64 	%rd219, %rd25, %rd154;
	add.s64 	%rd220, %rd219, %rd29;
	add.s64 	%rd221, %rd220, %rd31;
	ld.global.nc.f64 	%fd470, [%rd221];
	mul.f64 	%fd471, %fd470, %fd368;
	sub.f64 	%fd472, %fd469, %fd471;
	mul.f64 	%fd473, %fd431, %fd365;
	mul.f64 	%fd474, %fd432, %fd368;
	sub.f64 	%fd475, %fd473, %fd474;
	add.f64 	%fd476, %fd472, %fd475;
	fma.rn.f64 	%fd477, %fd476, 0d3FA374BC60000000, %fd467;
	ld.global.nc.f64 	%fd478, [%rd83+3035648];
	mul.f64 	%fd479, %fd478, %fd373;
	add.s64 	%rd222, %rd25, %rd158;
	add.s64 	%rd223, %rd222, %rd29;
	add.s64 	%rd224, %rd223, %rd31;
	ld.global.nc.f64 	%fd480, [%rd224];
	mul.f64 	%fd481, %fd480, %fd376;
	sub.f64 	%fd482, %fd479, %fd481;
	mul.f64 	%fd483, %fd439, %fd373;
	mul.f64 	%fd484, %fd440, %fd376;
	sub.f64 	%fd485, %fd483, %fd484;
	add.f64 	%fd486, %fd482, %fd485;
	mul.f64 	%fd487, %fd486, 0d3F6CAC0840000000;
	sub.f64 	%fd488, %fd477, %fd487;
	mul.f64 	%fd489, %fd3, %fd488;
	sub.f64 	%fd490, %fd326, %fd489;
	st.global.f64 	[%rd90], %fd490;
$L__BB0_2:
	ret;

}


// ===== COMPILED SASS (sm_100) =====

	.target	sm_100

	.elftype	@"ET_EXEC"


//--------------------- .note.nv.tkinfo           --------------------------
	.section	.note.nv.tkinfo,"",@"SHT_NOTE"
	.sectionflags	@"SHF_NOTE_NV_TKINFO"
	.tkinfo
        /*0018*/ 	.word	0x00000002
        /*0030*/ 	.string	""
        /*0030*/ 	.string	"ptxas"
        /*0030*/ 	.string	"Cuda compilation tools, release 13.0, V13.0.88"
        /*0030*/ 	.string	"Build cuda_13.0.r13.0/compiler.36424714_0"
        /*0030*/ 	.string	"-arch sm_100 -m 64 "



//--------------------- .note.nv.cuinfo           --------------------------
	.section	.note.nv.cuinfo,"",@"SHT_NOTE"
	.sectionflags	@"SHF_NOTE_NV_CUINFO"
        /*0018*/ 	.short	0x0002
        /*001a*/ 	.short	0x0064
        /*001c*/ 	.short	0x0082
	.zero		2


//--------------------- .nv.info                  --------------------------
	.section	.nv.info,"",@"SHT_CUDA_INFO"
	.align	4


	//----- nvinfo : EIATTR_REGCOUNT
	.align		4
        /*0000*/ 	.byte	0x04, 0x2f
        /*0002*/ 	.short	(.L_1 - .L_0)
	.align		4
.L_0:
        /*0004*/ 	.word	index@(_Z7hyptermPdS_S_S_S_S_S_S_S_S_S_S_S_dddiii)
        /*0008*/ 	.word	0x00000050


	//----- nvinfo : EIATTR_FRAME_SIZE
	.align		4
.L_1:
        /*000c*/ 	.byte	0x04, 0x11
        /*000e*/ 	.short	(.L_3 - .L_2)
	.align		4
.L_2:
        /*0010*/ 	.word	index@(_Z7hyptermPdS_S_S_S_S_S_S_S_S_S_S_S_dddiii)
        /*0014*/ 	.word	0x00000000


	//----- nvinfo : EIATTR_MIN_STACK_SIZE
	.align		4
.L_3:
        /*0018*/ 	.byte	0x04, 0x12
        /*001a*/ 	.short	(.L_5 - .L_4)
	.align		4
.L_4:
        /*001c*/ 	.word	index@(_Z7hyptermPdS_S_S_S_S_S_S_S_S_S_S_S_dddiii)
        /*0020*/ 	.word	0x00000000
.L_5:


//--------------------- .nv.compat                --------------------------
	.section	.nv.compat,"",@"SHT_CUDA_COMPAT_INFO"
	.align	4
        /*0000*/ 	.byte	0x02, 0x09, 0x00, 0x00, 0x02, 0x02, 0x01, 0x00, 0x02, 0x05, 0x05, 0x00, 0x03, 0x07, 0x01, 0x01
        /*0010*/ 	.byte	0x02, 0x03, 0x00, 0x00, 0x02, 0x06, 0x01, 0x00, 0x04, 0x0b, 0x08, 0x00, 0x01, 0x00, 0x00, 0x00
        /*0020*/ 	.byte	0x00, 0x00, 0x00, 0x00


//--------------------- .nv.info._Z7hyptermPdS_S_S_S_S_S_S_S_S_S_S_S_dddiii --------------------------
	.section	.nv.info._Z7hyptermPdS_S_S_S_S_S_S_S_S_S_S_S_dddiii,"",@"SHT_CUDA_INFO"
	.sectionflags	@""
	.align	4


	//----- nvinfo : EIATTR_CUDA_API_VERSION
	.align		4
        /*0000*/ 	.byte	0x04, 0x37
        /*0002*/ 	.short	(.L_7 - .L_6)
.L_6:
        /*0004*/ 	.word	0x00000082


	//----- nvinfo : EIATTR_KPARAM_INFO
	.align		4
.L_7:
        /*0008*/ 	.byte	0x04, 0x17
        /*000a*/ 	.short	(.L_9 - .L_8)
.L_8:
        /*000c*/ 	.word	0x00000000
        /*0010*/ 	.short	0x0012
        /*0012*/ 	.short	0x0088
        /*0014*/ 	.byte	0x00, 0xf0, 0x11, 0x00


	//----- nvinfo : EIATTR_KPARAM_INFO
	.align		4
.L_9:
        /*0018*/ 	.byte	0x04, 0x17
        /*001a*/ 	.short	(.L_11 - .L_10)
.L_10:
        /*001c*/ 	.word	0x00000000
        /*0020*/ 	.short	0x0011
        /*0022*/ 	.short	0x0084
        /*0024*/ 	.byte	0x00, 0xf0, 0x11, 0x00


	//----- nvinfo : EIATTR_KPARAM_INFO
	.align		4
.L_11:
        /*0028*/ 	.byte	0x04, 0x17
        /*002a*/ 	.short	(.L_13 - .L_12)
.L_12:
        /*002c*/ 	.word	0x00000000
        /*0030*/ 	.short	0x0010
        /*0032*/ 	.short	0x0080
        /*0034*/ 	.byte	0x00, 0xf0, 0x11, 0x00


	//----- nvinfo : EIATTR_KPARAM_INFO
	.align		4
.L_13:
        /*0038*/ 	.byte	0x04, 0x17
        /*003a*/ 	.short	(.L_15 - .L_14)
.L_14:
        /*003c*/ 	.word	0x00000000
        /*0040*/ 	.short	0x000f
        /*0042*/ 	.short	0x0078
        /*0044*/ 	.byte	0x00, 0xf0, 0x21, 0x00


	//----- nvinfo : EIATTR_KPARAM_INFO
	.align		4
.L_15:
        /*0048*/ 	.byte	0x04, 0x17
        /*004a*/ 	.short	(.L_17 - .L_16)
.L_16:
        /*004c*/ 	.word	0x00000000
        /*0050*/ 	.short	0x000e
        /*0052*/ 	.short	0x0070
        /*0054*/ 	.byte	0x00, 0xf0, 0x21, 0x00


	//----- nvinfo : EIATTR_KPARAM_INFO
	.align		4
.L_17:
        /*0058*/ 	.byte	0x04, 0x17
        /*005a*/ 	.short	(.L_19 - .L_18)
.L_18:
        /*005c*/ 	.word	0x00000000
        /*0060*/ 	.short	0x000d
        /*0062*/ 	.short	0x0068
        /*0064*/ 	.byte	0x00, 0xf0, 0x21, 0x00


	//----- nvinfo : EIATTR_KPARAM_INFO
	.align		4
.L_19:
        /*0068*/ 	.byte	0x04, 0x17
        /*006a*/ 	.short	(.L_21 - .L_20)
.L_20:
        /*006c*/ 	.word	0x00000000
        /*0070*/ 	.short	0x000c
        /*0072*/ 	.short	0x0060
        /*0074*/ 	.byte	0x00, 0xf5, 0x21, 0x00


	//----- nvinfo : EIATTR_KPARAM_INFO
	.align		4
.L_21:
        /*0078*/ 	.byte	0x04, 0x17
        /*007a*/ 	.short	(.L_23 - .L_22)
.L_22:
        /*007c*/ 	.word	0x00000000
        /*0080*/ 	.short	0x000b
        /*0082*/ 	.short	0x0058
        /*0084*/ 	.byte	0x00, 0xf5, 0x21, 0x00


	//----- nvinfo : EIATTR_KPARAM_INFO
	.align		4
.L_23:
        /*0088*/ 	.byte	0x04, 0x17
        /*008a*/ 	.short	(.L_25 - .L_24)
.L_24:
        /*008c*/ 	.word	0x00000000
        /*0090*/ 	.short	0x000a
        /*0092*/ 	.short	0x0050
        /*0094*/ 	.byte	0x00, 0xf5, 0x21, 0x00


	//----- nvinfo : EIATTR_KPARAM_INFO
	.align		4
.L_25:
        /*0098*/ 	.byte	0x04, 0x17
        /*009a*/ 	.short	(.L_27 - .L_26)
.L_26:
        /*009c*/ 	.word	0x00000000
        /*00a0*/ 	.short	0x0009
        /*00a2*/ 	.short	0x0048
        /*00a4*/ 	.byte	0x00, 0xf5, 0x21, 0x00


	//----- nvinfo : EIATTR_KPARAM_INFO
	.align		4
.L_27:
        /*00a8*/ 	.byte	0x04, 0x17
        /*00aa*/ 	.short	(.L_29 - .L_28)
.L_28:
        /*00ac*/ 	.word	0x00000000
        /*00b0*/ 	.short	0x0008
        /*00b2*/ 	.short	0x0040
        /*00b4*/ 	.byte	0x00, 0xf5, 0x21, 0x00


	//----- nvinfo : EIATTR_KPARAM_INFO
	.align		4
.L_29:
        /*00b8*/ 	.byte	0x04, 0x17
        /*00ba*/ 	.short	(.L_31 - .L_30)
.L_30:
        /*00bc*/ 	.word	0x00000000
        /*00c0*/ 	.short	0x0007
        /*00c2*/ 	.short	0x0038
        /*00c4*/ 	.byte	0x00, 0xf5, 0x21, 0x00


	//----- nvinfo : EIATTR_KPARAM_INFO
	.align		4
.L_31:
        /*00c8*/ 	.byte	0x04, 0x17
        /*00ca*/ 	.short	(.L_33 - .L_32)
.L_32:
        /*00cc*/ 	.word	0x00000000
        /*00d0*/ 	.short	0x0006
        /*00d2*/ 	.short	0x0030
        /*00d4*/ 	.byte	0x00, 0xf5, 0x21, 0x00


	//----- nvinfo : EIATTR_KPARAM_INFO
	.align		4
.L_33:
        /*00d8*/ 	.byte	0x04, 0x17
        /*00da*/ 	.short	(.L_35 - .L_34)
.L_34:
        /*00dc*/ 	.word	0x00000000
        /*00e0*/ 	.short	0x0005
        /*00e2*/ 	.short	0x0028
        /*00e4*/ 	.byte	0x00, 0xf5, 0x21, 0x00


	//----- nvinfo : EIATTR_KPARAM_INFO
	.align		4
.L_35:
        /*00e8*/ 	.byte	0x04, 0x17
        /*00ea*/ 	.short	(.L_37 - .L_36)
.L_36:
        /*00ec*/ 	.word	0x00000000
        /*00f0*/ 	.short	0x0004
        /*00f2*/ 	.short	0x0020
        /*00f4*/ 	.byte	0x00, 0xf5, 0x21, 0x00


	//----- nvinfo : EIATTR_KPARAM_INFO
	.align		4
.L_37:
        /*00f8*/ 	.byte	0x04, 0x17
        /*00fa*/ 	.short	(.L_39 - .L_38)
.L_38:
        /*00fc*/ 	.word	0x00000000
        /*0100*/ 	.short	0x0003
        /*0102*/ 	.short	0x0018
        /*0104*/ 	.byte	0x00, 0xf5, 0x21, 0x00


	//----- nvinfo : EIATTR_KPARAM_INFO
	.align		4
.L_39:
        /*0108*/ 	.byte	0x04, 0x17
        /*010a*/ 	.short	(.L_41 - .L_40)
.L_40:
        /*010c*/ 	.word	0x00000000
        /*0110*/ 	.short	0x0002
        /*0112*/ 	.short	0x0010
        /*0114*/ 	.byte	0x00, 0xf5, 0x21, 0x00


	//----- nvinfo : EIATTR_KPARAM_INFO
	.align		4
.L_41:
        /*0118*/ 	.byte	0x04, 0x17
        /*011a*/ 	.short	(.L_43 - .L_42)
.L_42:
        /*011c*/ 	.word	0x00000000
        /*0120*/ 	.short	0x0001
        /*0122*/ 	.short	0x0008
        /*0124*/ 	.byte	0x00, 0xf5, 0x21, 0x00


	//----- nvinfo : EIATTR_KPARAM_INFO
	.align		4
.L_43:
        /*0128*/ 	.byte	0x04, 0x17
        /*012a*/ 	.short	(.L_45 - .L_44)
.L_44:
        /*012c*/ 	.word	0x00000000
        /*0130*/ 	.short	0x0000
        /*0132*/ 	.short	0x0000
        /*0134*/ 	.byte	0x00, 0xf5, 0x21, 0x00


	//----- nvinfo : EIATTR_SPARSE_MMA_MASK
	.align		4
.L_45:
        /*0138*/ 	.byte	0x03, 0x50
        /*013a*/ 	.short	0x0000


	//----- nvinfo : EIATTR_MAXREG_COUNT
	.align		4
        /*013c*/ 	.byte	0x03, 0x1b
        /*013e*/ 	.short	0x00ff


	//----- nvinfo : EIATTR_MERCURY_ISA_VERSION
	.align		4
        /*0140*/ 	.byte	0x03, 0x5f
        /*0142*/ 	.short	0x0101


	//----- nvinfo : EIATTR_VRC_CTA_INIT_COUNT
	.align		4
        /*0144*/ 	.byte	0x02, 0x4a
	.zero		1
	.zero		1


	//----- nvinfo : EIATTR_EXIT_INSTR_OFFSETS
	.align		4
        /*0148*/ 	.byte	0x04, 0x1c
        /*014a*/ 	.short	(.L_47 - .L_46)


	//   ....[0]....
.L_46:
        /*014c*/ 	.word	0x00000130


	//   ....[1]....
        /*0150*/ 	.word	0x00002930


	//----- nvinfo : EIATTR_CBANK_PARAM_SIZE
	.align		4
.L_47:
        /*0154*/ 	.byte	0x03, 0x19
        /*0156*/ 	.short	0x008c


	//----- nvinfo : EIATTR_PARAM_CBANK
	.align		4
        /*0158*/ 	.byte	0x04, 0x0a
        /*015a*/ 	.short	(.L_49 - .L_48)
	.align		4
.L_48:
        /*015c*/ 	.word	index@(.nv.constant0._Z7hyptermPdS_S_S_S_S_S_S_S_S_S_S_S_dddiii)
        /*0160*/ 	.short	0x0380
        /*0162*/ 	.short	0x008c


	//----- nvinfo : EIATTR_SW_WAR
	.align		4
.L_49:
        /*0164*/ 	.byte	0x04, 0x36
        /*0166*/ 	.short	(.L_51 - .L_50)
.L_50:
        /*0168*/ 	.word	0x00000008
.L_51:


//--------------------- .nv.callgraph             --------------------------
	.section	.nv.callgraph,"",@"SHT_CUDA_CALLGRAPH"
	.align	4
	.sectionentsize	8
	.align		4
        /*0000*/ 	.word	0x00000000
	.align		4
        /*0004*/ 	.word	0xffffffff
	.align		4
        /*0008*/ 	.word	0x00000000
	.align		4
        /*000c*/ 	.word	0xfffffffe
	.align		4
        /*0010*/ 	.word	0x00000000
	.align		4
        /*0014*/ 	.word	0xfffffffd
	.align		4
        /*0018*/ 	.word	0x00000000
	.align		4
        /*001c*/ 	.word	0xfffffffc


//--------------------- .text._Z7hyptermPdS_S_S_S_S_S_S_S_S_S_S_S_dddiii --------------------------
	.section	.text._Z7hyptermPdS_S_S_S_S_S_S_S_S_S_S_S_dddiii,"ax",@progbits
	.align	128
        .global         _Z7hyptermPdS_S_S_S_S_S_S_S_S_S_S_S_dddiii
        .type           _Z7hyptermPdS_S_S_S_S_S_S_S_S_S_S_S_dddiii,@function
        .size           _Z7hyptermPdS_S_S_S_S_S_S_S_S_S_S_S_dddiii,(.L_x_1 - _Z7hyptermPdS_S_S_S_S_S_S_S_S_S_S_S_dddiii)
        .other          _Z7hyptermPdS_S_S_S_S_S_S_S_S_S_S_S_dddiii,@"STO_CUDA_ENTRY STV_DEFAULT"
_Z7hyptermPdS_S_S_S_S_S_S_S_S_S_S_S_dddiii:
.text._Z7hyptermPdS_S_S_S_S_S_S_S_S_S_S_S_dddiii:
[----:B------:R-:W-:Y:S01]  /*0000*/  LDC R1, c[0x0][0x37c] ;  /* 0x0000df00ff017b82 */ /* 0x000fe20000000800 */
[----:B------:R-:W0:Y:S01]  /*0010*/  S2R R0, SR_CTAID.X ;  /* 0x0000000000007919 */ /* 0x000e220000002500 */
[----:B------:R-:W0:Y:S01]  /*0020*/  LDCU UR5, c[0x0][0x360] ;  /* 0x00006c00ff0577ac */ /* 0x000e220008000800 */
[----:B------:R-:W0:Y:S01]  /*0030*/  S2R R3, SR_TID.X ;  /* 0x0000000000037919 */ /* 0x000e220000002100 */
[----:B------:R-:W1:Y:S01]  /*0040*/  LDCU UR6, c[0x0][0x364] ;  /* 0x00006c80ff0677ac */ /* 0x000e620008000800 */
[----:B------:R-:W1:Y:S01]  /*0050*/  S2R R2, SR_CTAID.Y ;  /* 0x0000000000027919 */ /* 0x000e620000002600 */
[----:B------:R-:W2:Y:S01]  /*0060*/  LDCU UR7, c[0x0][0x368] ;  /* 0x00006d00ff0777ac */ /* 0x000ea20008000800 */
[----:B------:R-:W1:Y:S01]  /*0070*/  S2R R5, SR_TID.Y ;  /* 0x0000000000057919 */ /* 0x000e620000002200 */
[----:B------:R-:W3:Y:S01]  /*0080*/  LDCU UR4, c[0x0][0x408] ;  /* 0x00008100ff0477ac */ /* 0x000ee20008000800 */
[----:B------:R-:W2:Y:S01]  /*0090*/  S2R R4, SR_CTAID.Z ;  /* 0x0000000000047919 */ /* 0x000ea20000002700 */
[----:B------:R-:W2:Y:S01]  /*00a0*/  S2R R7, SR_TID.Z ;  /* 0x0000000000077919 */ /* 0x000ea20000002300 */
[----:B---3--:R-:W-:Y:S01]  /*00b0*/  UIADD3 UR4, UPT, UPT, UR4, -0x5, URZ ;  /* 0xfffffffb04047890 */ /* 0x008fe2000fffe0ff */
[----:B0-----:R-:W-:-:S02]  /*00c0*/  IMAD R0, R0, UR5, R3 ;  /* 0x0000000500007c24 */ /* 0x001fc4000f8e0203 */
[----:B-1----:R-:W-:Y:S02]  /*00d0*/  IMAD R3, R2, UR6, R5 ;  /* 0x0000000602037c24 */ /* 0x002fe4000f8e0205 */
[----:B--2---:R-:W-:-:S05]  /*00e0*/  IMAD R2, R4, UR7, R7 ;  /* 0x0000000704027c24 */ /* 0x004fca000f8e0207 */
[CCC-:B------:R-:W-:Y:S02]  /*00f0*/  VIMNMX3.U32 R4, R0.reuse, R3.reuse, R2.reuse, PT ;  /* 0x000000030004720f */ /* 0x1c0fe40003800002 */
[----:B------:R-:W-:Y:S02]  /*0100*/  VIMNMX3 R5, R0, R3, R2, !PT ;  /* 0x000000030005720f */ /* 0x000fe40007800102 */
[----:B------:R-:W-:-:S04]  /*0110*/  ISETP.GE.U32.AND P0, PT, R4, 0x4, PT ;  /* 0x000000040400780c */ /* 0x000fc80003f06070 */
[----:B------:R-:W-:-:S13]  /*0120*/  ISETP.GT.OR P0, PT, R5, UR4, !P0 ;  /* 0x0000000405007c0c */ /* 0x000fda000c704670 */
[----:B------:R-:W-:Y:S05]  /*0130*/  @P0 EXIT ;  /* 0x000000000000094d */ /* 0x000fea0003800000 */
[----:B------:R-:W0:Y:S01]  /*0140*/  LDC.64 R4, c[0x0][0x3c8] ;  /* 0x0000f200ff047b82 */ /* 0x000e220000000a00 */
[----:B------:R-:W1:Y:S01]  /*0150*/  LDCU.64 UR4, c[0x0][0x358] ;  /* 0x00006b00ff0477ac */ /* 0x000e620008000a00 */
[C---:B------:R-:W-:Y:S02]  /*0160*/  IADD3 R71, PT, PT, R0.reuse, -0x2, RZ ;  /* 0xfffffffe00477810 */ /* 0x040fe40007ffe0ff */
[----:B------:R-:W-:-:S04]  /*0170*/  IADD3 R65, PT, PT, R0, -0x2, RZ ;  /* 0xfffffffe00417810 */ /* 0x000fc80007ffe0ff */
[----:B------:R-:W2:Y:S01]  /*0180*/  LDC.64 R20, c[0x0][0x3b0] ;  /* 0x0000ec00ff147b82 */ /* 0x000ea20000000a00 */
[----:B------:R-:W-:-:S07]  /*0190*/  IADD3 R57, PT, PT, R0, -0x1, RZ ;  /* 0xffffffff00397810 */ /* 0x000fce0007ffe0ff */
[----:B------:R-:W3:Y:S01]  /*01a0*/  LDC.64 R16, c[0x0][0x3b8] ;  /* 0x0000ee00ff107b82 */ /* 0x000ee20000000a00 */
[----:B0-----:R-:W-:Y:S01]  /*01b0*/  IMAD.WIDE.U32 R4, R2, 0xb9480, R4 ;  /* 0x000b948002047825 */ /* 0x001fe200078e0004 */
[----:B------:R-:W-:-:S06]  /*01c0*/  IADD3 R41, PT, PT, R0, -0x3, RZ ;  /* 0xfffffffd00297810 */ /* 0x000fcc0007ffe0ff */
[----:B------:R-:W0:Y:S01]  /*01d0*/  LDC.64 R30, c[0x0][0x3a8] ;  /* 0x0000ea00ff1e7b82 */ /* 0x000e220000000a00 */
[----:B------:R-:W-:-:S04]  /*01e0*/  IMAD.WIDE.U32 R8, R3, 0x9a0, R4 ;  /* 0x000009a003087825 */ /* 0x000fc800078e0004 */
[----:B--2---:R-:W-:-:S04]  /*01f0*/  IMAD.WIDE.U32 R6, R2, 0xb9480, R20 ;  /* 0x000b948002067825 */ /* 0x004fc800078e0014 */
[----:B------:R-:W-:-:S04]  /*0200*/  IMAD.WIDE.U32 R24, R71, 0x8, R8 ;  /* 0x0000000847187825 */ /* 0x000fc800078e0008 */
[----:B------:R-:W-:Y:S02]  /*0210*/  IMAD.WIDE.U32 R10, R3, 0x9a0, R6 ;  /* 0x000009a0030a7825 */ /* 0x000fe400078e0006 */
[----:B-1----:R-:W2:Y:S02]  /*0220*/  LDG.E.64.CONSTANT R24, desc[UR4][R24.64] ;  /* 0x0000000418187981 */ /* 0x002ea4000c1e9b00 */
[----:B------:R-:W-:-:S06]  /*0230*/  IMAD.WIDE.U32 R32, R65, 0x8, R10 ;  /* 0x0000000841207825 */ /* 0x000fcc00078e000a */
[----:B------:R-:W2:Y:S01]  /*0240*/  LDG.E.64.CONSTANT R32, desc[UR4][R32.64] ;  /* 0x0000000420207981 */ /* 0x000ea2000c1e9b00 */
[----:B------:R-:W-:-:S04]  /*0250*/  IMAD.WIDE.U32 R22, R0, 0x8, R8 ;  /* 0x0000000800167825 */ /* 0x000fc800078e0008 */
[----:B------:R-:W-:Y:S01]  /*0260*/  IMAD.WIDE.U32 R26, R0, 0x8, R10 ;  /* 0x00000008001a7825 */ /* 0x000fe200078e000a */
[----:B------:R-:W4:Y:S04]  /*0270*/  LDG.E.64.CONSTANT R6, desc[UR4][R22.64+0x10] ;  /* 0x0000100416067981 */ /* 0x000f28000c1e9b00 */
[----:B------:R-:W4:Y:S01]  /*0280*/  LDG.E.64.CONSTANT R46, desc[UR4][R26.64+0x10] ;  /* 0x000010041a2e7981 */ /* 0x000f22000c1e9b00 */
[----:B------:R-:W-:-:S03]  /*0290*/  IMAD.WIDE.U32 R76, R57, 0x8, R8 ;  /* 0x00000008394c7825 */ /* 0x000fc600078e0008 */
[----:B------:R-:W5:Y:S01]  /*02a0*/  LDG.E.64.CONSTANT R34, desc[UR4][R22.64+0x8] ;  /* 0x0000080416227981 */ /* 0x000f62000c1e9b00 */
[----:B------:R-:W-:-:S03]  /*02b0*/  IMAD.WIDE.U32 R42, R57, 0x8, R10 ;  /* 0x00000008392a7825 */ /* 0x000fc600078e000a */
[----:B------:R-:W5:Y:S04]  /*02c0*/  LDG.E.64.CONSTANT R76, desc[UR4][R76.64] ;  /* 0x000000044c4c7981 */ /* 0x000f68000c1e9b00 */
[----:B------:R-:W5:Y:S04]  /*02d0*/  LDG.E.64.CONSTANT R42, desc[UR4][R42.64] ;  /* 0x000000042a2a7981 */ /* 0x000f68000c1e9b00 */
[----:B------:R-:W5:Y:S01]  /*02e0*/  LDG.E.64.CONSTANT R50, desc[UR4][R26.64+0x8] ;  /* 0x000008041a327981 */ /* 0x000f62000c1e9b00 */
[----:B---3--:R-:W-:Y:S01]  /*02f0*/  IMAD.WIDE.U32 R12, R2, 0xb9480, R16 ;  /* 0x000b9480020c7825 */ /* 0x008fe200078e0010 */
[----:B------:R-:W-:-:S02]  /*0300*/  IADD3 R5, PT, PT, R0, -0x4, RZ ;  /* 0xfffffffc00057810 */ /* 0x000fc40007ffe0ff */
[C---:B------:R-:W-:Y:S02]  /*0310*/  IADD3 R4, PT, PT, R0.reuse, -0x4, RZ ;  /* 0xfffffffc00047810 */ /* 0x040fe40007ffe0ff */
[----:B------:R-:W-:Y:S01]  /*0320*/  IADD3 R75, PT, PT, R0, -0x3, RZ ;  /* 0xfffffffd004b7810 */ /* 0x000fe20007ffe0ff */
[----:B------:R-:W-:Y:S01]  /*0330*/  IMAD.WIDE.U32 R14, R3, 0x9a0, R12 ;  /* 0x000009a0030e7825 */ /* 0x000fe200078e000c */
[----:B------:R-:W3:Y:S03]  /*0340*/  LDG.E.64.CONSTANT R66, desc[UR4][R22.64+0x20] ;  /* 0x0000200416427981 */ /* 0x000ee6000c1e9b00 */
        /* <DEDUP_REMOVED lines=8> */
[--C-:B------:R-:W-:Y:S01]  /*03d0*/  IMAD.WIDE.U32 R60, R57, 0x8, R14.reuse ;  /* 0x00000008393c7825 */ /* 0x100fe200078e000e */
[----:B------:R-:W3:Y:S04]  /*03e0*/  LDG.E.64.CONSTANT R38, desc[UR4][R38.64] ;  /* 0x0000000426267981 */ /* 0x000ee8000c1e9b00 */
[----:B------:R-:W3:Y:S01]  /*03f0*/  LDG.E.64.CONSTANT R68, desc[UR4][R68.64] ;  /* 0x0000000444447981 */ /* 0x000ee2000c1e9b00 */
[----:B------:R-:W-:-:S03]  /*0400*/  IMAD.WIDE.U32 R10, R0, 0x8, R14 ;  /* 0x00000008000a7825 */ /* 0x000fc600078e000e */
[----:B------:R-:W3:Y:S01]  /*0410*/  LDG.E.64.CONSTANT R60, desc[UR4][R60.64] ;  /* 0x000000043c3c7981 */ /* 0x000ee2000c1e9b00 */
[----:B------:R-:W-:-:S03]  /*0420*/  IMAD.WIDE.U32 R44, R65, 0x8, R14 ;  /* 0x00000008412c7825 */ /* 0x000fc600078e000e */
[----:B------:R-:W3:Y:S04]  /*0430*/  LDG.E.64.CONSTANT R36, desc[UR4][R26.64+0x18] ;  /* 0x000018041a247981 */ /* 0x000ee8000c1e9b00 */
[----:B------:R-:W3:Y:S04]  /*0440*/  LDG.E.64.CONSTANT R8, desc[UR4][R10.64+0x8] ;  /* 0x000008040a087981 */ /* 0x000ee8000c1e9b00 */
[----:B------:R-:W3:Y:S04]  /*0450*/  LDG.E.64.CONSTANT R44, desc[UR4][R44.64] ;  /* 0x000000042c2c7981 */ /* 0x000ee8000c1e9b00 */
[----:B------:R-:W3:Y:S01]  /*0460*/  LDG.E.64.CONSTANT R58, desc[UR4][R10.64+0x10] ;  /* 0x000010040a3a7981 */ /* 0x000ee2000c1e9b00 */
[----:B0-----:R-:W-:-:S04]  /*0470*/  IMAD.WIDE.U32 R30, R2, 0xb9480, R30 ;  /* 0x000b9480021e7825 */ /* 0x001fc800078e001e */
[----:B------:R-:W-:-:S04]  /*0480*/  IMAD.WIDE.U32 R30, R3, 0x9a0, R30 ;  /* 0x000009a0031e7825 */ /* 0x000fc800078e001e */
[----:B------:R-:W-:-:S04]  /*0490*/  IMAD.WIDE.U32 R62, R57, 0x8, R30 ;  /* 0x00000008393e7825 */ /* 0x000fc800078e001e */
[--C-:B------:R-:W-:Y:S02]  /*04a0*/  IMAD.WIDE.U32 R54, R0, 0x8, R30.reuse ;  /* 0x0000000800367825 */ /* 0x100fe400078e001e */
[----:B------:R-:W3:Y:S02]  /*04b0*/  LDG.E.64.CONSTANT R62, desc[UR4][R62.64] ;  /* 0x000000043e3e7981 */ /* 0x000ee4000c1e9b00 */
[----:B------:R-:W-:Y:S02]  /*04c0*/  IMAD.WIDE.U32 R52, R71, 0x8, R30 ;  /* 0x0000000847347825 */ /* 0x000fe400078e001e */
[----:B------:R-:W3:Y:S04]  /*04d0*/  LDG.E.64.CONSTANT R22, desc[UR4][R54.64+0x8] ;  /* 0x0000080436167981 */ /* 0x000ee8000c1e9b00 */
[----:B------:R-:W3:Y:S01]  /*04e0*/  LDG.E.64.CONSTANT R52, desc[UR4][R52.64] ;  /* 0x0000000434347981 */ /* 0x000ee2000c1e9b00 */
[----:B--2---:R-:W-:-:S08]  /*04f0*/  DMUL R32, R24, R32 ;  /* 0x0000002018207228 */ /* 0x004fd00000000000 */
[----:B----4-:R-:W-:Y:S01]  /*0500*/  DFMA R32, R6, R46, -R32 ;  /* 0x0000002e0620722b */ /* 0x010fe20000000820 */
[----:B------:R-:W2:Y:S01]  /*0510*/  LDG.E.64.CONSTANT R46, desc[UR4][R54.64+0x10] ;  /* 0x00001004362e7981 */ /* 0x000ea2000c1e9b00 */
[----:B-----5:R-:W-:-:S08]  /*0520*/  DMUL R42, R76, R42 ;  /* 0x0000002a4c2a7228 */ /* 0x020fd00000000000 */
[----:B------:R-:W-:Y:S02]  /*0530*/  DFMA R50, R34, R50, -R42 ;  /* 0x000000322232722b */ /* 0x000fe4000000082a */
[----:B------:R-:W0:Y:S01]  /*0540*/  LDC.64 R42, c[0x0][0x3e0] ;  /* 0x0000f800ff2a7b82 */ /* 0x000e220000000a00 */
[----:B------:R-:W-:Y:S01]  /*0550*/  UMOV UR16, 0xa0000000 ;  /* 0xa000000000107882 */ /* 0x000fe20000000000 */
[----:B------:R-:W-:Y:S02]  /*0560*/  UMOV UR17, 0x3fc99999 ;  /* 0x3fc9999900117882 */ /* 0x000fe40000000000 */
[----:B------:R-:W-:Y:S01]  /*0570*/  DMUL R32, R32, UR16 ;  /* 0x0000001020207c28 */ /* 0x000fe20008000000 */
[----:B------:R-:W-:Y:S01]  /*0580*/  UMOV UR14, 0xa0000000 ;  /* 0xa0000000000e7882 */ /* 0x000fe20000000000 */
[----:B------:R-:W-:-:S06]  /*0590*/  UMOV UR15, 0x3fe99999 ;  /* 0x3fe99999000f7882 */ /* 0x000fcc0000000000 */
[----:B------:R-:W-:Y:S01]  /*05a0*/  DFMA R32, R50, UR14, -R32 ;  /* 0x0000000e32207c2b */ /* 0x000fe20008000820 */
[----:B------:R-:W-:Y:S01]  /*05b0*/  IMAD.WIDE.U32 R50, R41, 0x8, R30 ;  /* 0x0000000829327825 */ /* 0x000fe200078e001e */
[----:B---3--:R-:W-:-:S05]  /*05c0*/  DMUL R28, R18, R28 ;  /* 0x0000001c121c7228 */ /* 0x008fca0000000000 */
[----:B------:R-:W3:Y:S01]  /*05d0*/  LDG.E.64.CONSTANT R50, desc[UR4][R50.64] ;  /* 0x0000000432327981 */ /* 0x000ee2000c1e9b00 */
[----:B0-----:R-:W-:Y:S01]  /*05e0*/  IMAD.WIDE.U32 R42, R2, 0xb9480, R42 ;  /* 0x000b9480022a7825 */ /* 0x001fe200078e002a */
[----:B------:R-:W-:Y:S02]  /*05f0*/  DMUL R68, R38, R68 ;  /* 0x0000004426447228 */ /* 0x000fe40000000000 */
[----:B------:R-:W-:Y:S01]  /*0600*/  DMUL R60, R76, R60 ;  /* 0x0000003c4c3c7228 */ /* 0x000fe20000000000 */
[----:B------:R-:W-:Y:S01]  /*0610*/  IMAD.WIDE.U32 R42, R3, 0x9a0, R42 ;  /* 0x000009a0032a7825 */ /* 0x000fe200078e002a */
[----:B------:R-:W-:-:S04]  /*0620*/  DFMA R72, R66, R72, -R28 ;  /* 0x000000484248722b */ /* 0x000fc8000000081c */
[----:B------:R-:W-:Y:S01]  /*0630*/  DFMA R68, R48, R36, -R68 ;  /* 0x000000243044722b */ /* 0x000fe20000000844 */
[----:B------:R-:W4:Y:S01]  /*0640*/  LDG.E.64.CONSTANT R28, desc[UR4][R54.64+0x18] ;  /* 0x00001804361c7981 */ /* 0x000f22000c1e9b00 */
[--C-:B------:R-:W-:Y:S01]  /*0650*/  IMAD.WIDE.U32 R36, R57, 0x8, R42.reuse ;  /* 0x0000000839247825 */ /* 0x100fe200078e002a */
[----:B------:R-:W-:Y:S01]  /*0660*/  DFMA R60, R34, R8, -R60 ;  /* 0x00000008223c722b */ /* 0x000fe2000000083c */
[----:B------:R-:W-:Y:S02]  /*0670*/  UMOV UR10, 0x60000000 ;  /* 0x60000000000a7882 */ /* 0x000fe40000000000 */
[----:B------:R-:W-:Y:S01]  /*0680*/  IMAD.WIDE.U32 R8, R0, 0x8, R42 ;  /* 0x0000000800087825 */ /* 0x000fe200078e002a */
[----:B------:R-:W-:Y:S01]  /*0690*/  UMOV UR11, 0x3fa374bc ;  /* 0x3fa374bc000b7882 */ /* 0x000fe20000000000 */
[----:B------:R-:W-:Y:S01]  /*06a0*/  DMUL R44, R24, R44 ;  /* 0x0000002c182c7228 */ /* 0x000fe20000000000 */
[----:B------:R-:W5:Y:S01]  /*06b0*/  LDG.E.64.CONSTANT R36, desc[UR4][R36.64] ;  /* 0x0000000424247981 */ /* 0x000f62000c1e9b00 */
[----:B------:R-:W-:-:S03]  /*06c0*/  DFMA R68, R68, UR10, R32 ;  /* 0x0000000a44447c2b */ /* 0x000fc60008000020 */
[----:B------:R-:W5:Y:S03]  /*06d0*/  LDG.E.64.CONSTANT R32, desc[UR4][R8.64+0x8] ;  /* 0x0000080408207981 */ /* 0x000f66000c1e9b00 */
[----:B------:R-:W-:Y:S01]  /*06e0*/  DFMA R44, R6, R58, -R44 ;  /* 0x0000003a062c722b */ /* 0x000fe2000000082c */
[----:B------:R-:W-:Y:S02]  /*06f0*/  IMAD.WIDE.U32 R58, R71, 0x8, R42 ;  /* 0x00000008473a7825 */ /* 0x000fe400078e002a */
[----:B------:R-:W5:Y:S04]  /*0700*/  LDG.E.64.CONSTANT R70, desc[UR4][R8.64+0x10] ;  /* 0x0000100408467981 */ /* 0x000f68000c1e9b00 */
[----:B------:R-:W5:Y:S01]  /*0710*/  LDG.E.64.CONSTANT R58, desc[UR4][R58.64] ;  /* 0x000000043a3a7981 */ /* 0x000f62000c1e9b00 */
[----:B------:R-:W-:-:S08]  /*0720*/  DMUL R44, R44, UR16 ;  /* 0x000000102c2c7c28 */ /* 0x000fd00008000000 */
[----:B------:R-:W-:Y:S02]  /*0730*/  DFMA R44, R60, UR14, -R44 ;  /* 0x0000000e3c2c7c2b */ /* 0x000fe4000800082c */
[----:B------:R-:W-:Y:S02]  /*0740*/  DMUL R60, R62, R76 ;  /* 0x0000004c3e3c7228 */ /* 0x000fe40000000000 */
[----:B------:R-:W-:Y:S01]  /*0750*/  DADD R62, R22, -R62 ;  /* 0x00000000163e7229 */ /* 0x000fe2000000083e */
[----:B------:R-:W-:-:S05]  /*0760*/  IMAD.WIDE.U32 R40, R41, 0x8, R42 ;  /* 0x0000000829287825 */ /* 0x000fca00078e002a */
[----:B------:R-:W-:Y:S01]  /*0770*/  DFMA R22, R22, R34, -R60 ;  /* 0x000000221616722b */ /* 0x000fe2000000083c */
[----:B------:R-:W5:Y:S01]  /*0780*/  LDG.E.64.CONSTANT R40, desc[UR4][R40.64] ;  /* 0x0000000428287981 */ /* 0x000f62000c1e9b00 */
[----:B------:R-:W-:Y:S02]  /*0790*/  DMUL R60, R52, R24 ;  /* 0x00000018343c7228 */ /* 0x000fe40000000000 */
[----:B--2---:R-:W-:-:S06]  /*07a0*/  DADD R52, R46, -R52 ;  /* 0x000000002e347229 */ /* 0x004fcc0000000834 */
[----:B------:R-:W-:Y:S02]  /*07b0*/  DFMA R46, R46, R6, -R60 ;  /* 0x000000062e2e722b */ /* 0x000fe4000000083c */
[----:B------:R-:W2:Y:S01]  /*07c0*/  LDG.E.64.CONSTANT R60, desc[UR4][R8.64+0x18] ;  /* 0x00001804083c7981 */ /* 0x000ea2000c1e9b00 */
[----:B------:R-:W-:Y:S01]  /*07d0*/  UMOV UR6, 0xa0000000 ;  /* 0xa000000000067882 */ /* 0x000fe20000000000 */
[----:B------:R-:W-:Y:S02]  /*07e0*/  UMOV UR7, 0x3fc99999 ;  /* 0x3fc9999900077882 */ /* 0x000fe40000000000 */
[----:B------:R-:W-:Y:S01]  /*07f0*/  DMUL R52, R52, UR6 ;  /* 0x0000000634347c28 */ /* 0x000fe20008000000 */
[----:B------:R-:W-:Y:S01]  /*0800*/  UMOV UR8, 0xa0000000 ;  /* 0xa000000000087882 */ /* 0x000fe20000000000 */
[----:B------:R-:W-:-:S06]  /*0810*/  UMOV UR9, 0x3fe99999 ;  /* 0x3fe9999900097882 */ /* 0x000fcc0000000000 */
[----:B------:R-:W-:Y:S02]  /*0820*/  DFMA R62, R62, UR8, -R52 ;  /* 0x000000083e3e7c2b */ /* 0x000fe40008000834 */
[----:B---3--:R-:W-:Y:S02]  /*0830*/  DMUL R52, R50, R38 ;  /* 0x0000002632347228 */ /* 0x008fe40000000000 */
[----:B----4-:R-:W-:-:S08]  /*0840*/  DADD R50, R28, -R50 ;  /* 0x000000001c327229 */ /* 0x010fd00000000832 */
[----:B------:R-:W-:Y:S02]  /*0850*/  DFMA R50, R50, UR10, R62 ;  /* 0x0000000a32327c2b */ /* 0x000fe4000800003e */
[----:B-----5:R-:W-:Y:S02]  /*0860*/  DADD R62, R32, -R36 ;  /* 0x00000000203e7229 */ /* 0x020fe40000000824 */
[----:B------:R-:W-:-:S06]  /*0870*/  DFMA R28, R28, R48, -R52 ;  /* 0x000000301c1c722b */ /* 0x000fcc0000000834 */
[----:B------:R-:W-:Y:S01]  /*0880*/  DADD R62, R22, R62 ;  /* 0x00000000163e7229 */ /* 0x000fe2000000003e */
[----:B------:R-:W-:Y:S01]  /*0890*/  IMAD.WIDE.U32 R22, R75, 0x8, R14 ;  /* 0x000000084b167825 */ /* 0x000fe200078e000e */
[----:B------:R-:W-:-:S05]  /*08a0*/  DADD R52, R70, -R58 ;  /* 0x0000000046347229 */ /* 0x000fca000000083a */
[----:B------:R-:W3:Y:S03]  /*08b0*/  LDG.E.64.CONSTANT R22, desc[UR4][R22.64] ;  /* 0x0000000416167981 */ /* 0x000ee6000c1e9b00 */
[----:B------:R-:W-:Y:S02]  /*08c0*/  DADD R46, R46, R52 ;  /* 0x000000002e2e7229 */ /* 0x000fe40000000034 */
[----:B------:R-:W4:Y:S01]  /*08d0*/  LDG.E.64.CONSTANT R52, desc[UR4][R10.64+0x18] ;  /* 0x000018040a347981 */ /* 0x000f22000c1e9b00 */
[----:B------:R-:W-:-:S05]  /*08e0*/  IMAD.WIDE.U32 R14, R4, 0x8, R14 ;  /* 0x00000008040e7825 */ /* 0x000fca00078e000e */
[----:B------:R-:W-:Y:S01]  /*08f0*/  DMUL R46, R46, UR6 ;  /* 0x000000062e2e7c28 */ /* 0x000fe20008000000 */
[----:B------:R-:W5:Y:S01]  /*0900*/  LDG.E.64.CONSTANT R14, desc[UR4][R14.64] ;  /* 0x000000040e0e7981 */ /* 0x000f62000c1e9b00 */
[----:B------:R-:W-:Y:S01]  /*0910*/  UMOV UR12, 0x40000000 ;  /* 0x40000000000c7882 */ /* 0x000fe20000000000 */
[----:B------:R-:W-:Y:S01]  /*0920*/  UMOV UR13, 0x3f6cac08 ;  /* 0x3f6cac08000d7882 */ /* 0x000fe20000000000 */
[----:B------:R-:W-:Y:S01]  /*0930*/  DMUL R36, R76, R36 ;  /* 0x000000244c247228 */ /* 0x000fe20000000000 */
[----:B------:R-:W-:Y:S01]  /*0940*/  IMAD.WIDE.U32 R30, R5, 0x8, R30 ;  /* 0x00000008051e7825 */ /* 0x000fe200078e001e */
[----:B------:R-:W-:Y:S01]  /*0950*/  DMUL R58, R24, R58 ;  /* 0x0000003a183a7228 */ /* 0x000fe20000000000 */
[----:B------:R-:W-:Y:S01]  /*0960*/  UMOV UR18, 0x40000000 ;  /* 0x4000000000127882 */ /* 0x000fe20000000000 */
[----:B------:R-:W-:Y:S01]  /*0970*/  DFMA R62, R62, UR8, -R46 ;  /* 0x000000083e3e7c2b */ /* 0x000fe2000800082e */
[----:B------:R-:W-:Y:S01]  /*0980*/  IMAD.WIDE.U32 R20, R2, 0xb9480, R20 ;  /* 0x000b948002147825 */ /* 0x000fe200078e0014 */
[----:B------:R-:W-:Y:S01]  /*0990*/  DFMA R72, R72, -UR12, R68 ;  /* 0x8000000c48487c2b */ /* 0x000fe20008000044 */
[----:B------:R-:W4:Y:S01]  /*09a0*/  LDG.E.64.CONSTANT R30, desc[UR4][R30.64] ;  /* 0x000000041e1e7981 */ /* 0x000f22000c1e9b00 */
[----:B---3--:R-:W-:Y:S01]  /*09b0*/  DMUL R22, R38, R22 ;  /* 0x0000001626167228 */ /* 0x008fe20000000000 */
[----:B------:R-:W-:Y:S01]  /*09c0*/  UMOV UR19, 0x3f6cac08 ;  /* 0x3f6cac0800137882 */ /* 0x000fe20000000000 */
[----:B--2---:R-:W-:Y:S01]  /*09d0*/  DADD R46, R60, -R40 ;  /* 0x000000003c2e7229 */ /* 0x004fe20000000828 */
[----:B------:R-:W0:Y:S01]  /*09e0*/  LDCU.64 UR6, c[0x0][0x3f0] ;  /* 0x00007e00ff0677ac */ /* 0x000e220008000a00 */
[----:B-----5:R-:W-:Y:S01]  /*09f0*/  DMUL R14, R18, R14 ;  /* 0x0000000e120e7228 */ /* 0x020fe20000000000 */
[----:B------:R-:W1:Y:S05]  /*0a00*/  LDCU.64 UR8, c[0x0][0x3e8] ;  /* 0x00007d00ff0877ac */ /* 0x000e6a0008000a00 */
[----:B------:R-:W-:-:S02]  /*0a10*/  DADD R28, R28, R46 ;  /* 0x000000001c1c7229 */ /* 0x000fc4000000002e */
[----:B------:R-:W2:Y:S01]  /*0a20*/  LDG.E.64.CONSTANT R46, desc[UR4][R10.64+0x20] ;  /* 0x000020040a2e7981 */ /* 0x000ea2000c1e9b00 */
[----:B----4-:R-:W-:Y:S01]  /*0a30*/  DFMA R22, R48, R52, -R22 ;  /* 0x000000343016722b */ /* 0x010fe20000000816 */
[----:B------:R-:W3:Y:S07]  /*0a40*/  LDC.64 R52, c[0x0][0x3c0] ;  /* 0x0000f000ff347b82 */ /* 0x000eee0000000a00 */
[----:B------:R-:W-:Y:S02]  /*0a50*/  DFMA R44, R22, UR10, R44 ;  /* 0x0000000a162c7c2b */ /* 0x000fe4000800002c */
[----:B------:R-:W-:Y:S01]  /*0a60*/  DFMA R28, R28, UR10, R62 ;  /* 0x0000000a1c1c7c2b */ /* 0x000fe2000800003e */
[----:B---3--:R-:W-:-:S04]  /*0a70*/  IMAD.WIDE.U32 R22, R2, 0xb9480, R52 ;  /* 0x000b948002167825 */ /* 0x008fc800078e0034 */
[----:B------:R-:W-:-:S04]  /*0a80*/  IMAD.WIDE.U32 R68, R3, 0x9a0, R22 ;  /* 0x000009a003447825 */ /* 0x000fc800078e0016 */
[----:B------:R-:W-:-:S06]  /*0a90*/  IMAD.WIDE.U32 R62, R57, 0x8, R68 ;  /* 0x00000008393e7825 */ /* 0x000fcc00078e0044 */
[----:B------:R-:W3:Y:S01]  /*0aa0*/  LDG.E.64.CONSTANT R62, desc[UR4][R62.64] ;  /* 0x000000043e3e7981 */ /* 0x000ee2000c1e9b00 */
[----:B--2---:R-:W-:Y:S01]  /*0ab0*/  DFMA R46, R66, R46, -R14 ;  /* 0x0000002e422e722b */ /* 0x004fe2000000080e */
[----:B------:R-:W-:-:S05]  /*0ac0*/  IMAD.WIDE.U32 R14, R0, 0x8, R68 ;  /* 0x00000008000e7825 */ /* 0x000fca00078e0044 */
[----:B------:R-:W2:Y:S01]  /*0ad0*/  LDG.E.64.CONSTANT R56, desc[UR4][R14.64+0x8] ;  /* 0x000008040e387981 */ /* 0x000ea2000c1e9b00 */
[----:B------:R-:W-:Y:S01]  /*0ae0*/  DFMA R36, R34, R32, -R36 ;  /* 0x000000202224722b */ /* 0x000fe20000000824 */
[----:B------:R-:W-:Y:S02]  /*0af0*/  IMAD.WIDE.U32 R32, R65, 0x8, R68 ;  /* 0x0000000841207825 */ /* 0x000fe400078e0044 */
[----:B------:R-:W4:Y:S04]  /*0b00*/  LDG.E.64.CONSTANT R64, desc[UR4][R14.64+0x10] ;  /* 0x000010040e407981 */ /* 0x000f28000c1e9b00 */
[----:B------:R-:W5:Y:S01]  /*0b10*/  LDG.E.64.CONSTANT R32, desc[UR4][R32.64] ;  /* 0x0000000420207981 */ /* 0x000f62000c1e9b00 */
[----:B---3--:R-:W-:-:S08]  /*0b20*/  DMUL R62, R76, R62 ;  /* 0x0000003e4c3e7228 */ /* 0x008fd00000000000 */
[----:B--2---:R-:W-:Y:S01]  /*0b30*/  DFMA R34, R34, R56, -R62 ;  /* 0x000000382222722b */ /* 0x004fe2000000083e */
[--C-:B------:R-:W-:Y:S01]  /*0b40*/  IMAD.WIDE.U32 R62, R75, 0x8, R68.reuse ;  /* 0x000000084b3e7825 */ /* 0x100fe200078e0044 */
[----:B------:R-:W2:Y:S05]  /*0b50*/  LDG.E.64.CONSTANT R56, desc[UR4][R14.64+0x18] ;  /* 0x000018040e387981 */ /* 0x000eaa000c1e9b00 */
[----:B------:R-:W3:Y:S01]  /*0b60*/  LDG.E.64.CONSTANT R62, desc[UR4][R62.64] ;  /* 0x000000043e3e7981 */ /* 0x000ee2000c1e9b00 */
[----:B------:R-:W-:-:S04]  /*0b70*/  IMAD.WIDE.U32 R74, R4, 0x8, R68 ;  /* 0x00000008044a7825 */ /* 0x000fc800078e0044 */
[----:B------:R-:W-:Y:S01]  /*0b80*/  IMAD.WIDE.U32 R4, R5, 0x8, R42 ;  /* 0x0000000805047825 */ /* 0x000fe200078e002a */
[----:B-----5:R-:W-:Y:S01]  /*0b90*/  DMUL R68, R24, R32 ;  /* 0x0000002018447228 */ /* 0x020fe20000000000 */
[----:B------:R5:W2:Y:S04]  /*0ba0*/  LDG.E.64.CONSTANT R42, desc[UR4][R74.64] ;  /* 0x000000044a2a7981 */ /* 0x000aa8000c1e9b00 */
[----:B------:R-:W2:Y:S04]  /*0bb0*/  LDG.E.64.CONSTANT R4, desc[UR4][R4.64] ;  /* 0x0000000404047981 */ /* 0x000ea8000c1e9b00 */
[----:B------:R-:W2:Y:S04]  /*0bc0*/  LDG.E.64.CONSTANT R24, desc[UR4][R54.64+0x20] ;  /* 0x0000200436187981 */ /* 0x000ea8000c1e9b00 */
[----:B------:R-:W2:Y:S01]  /*0bd0*/  LDG.E.64.CONSTANT R32, desc[UR4][R8.64+0x20] ;  /* 0x0000200408207981 */ /* 0x000ea2000c1e9b00 */
[----:B------:R-:W-:-:S02]  /*0be0*/  DFMA R58, R6, R70, -R58 ;  /* 0x00000046063a722b */ /* 0x000fc4000000083a */
[----:B----4-:R-:W-:Y:S01]  /*0bf0*/  DFMA R64, R6, R64, -R68 ;  /* 0x000000400640722b */ /* 0x010fe20000000844 */
[----:B------:R-:W4:Y:S01]  /*0c00*/  LDC.64 R70, c[0x0][0x3a8] ;  /* 0x0000ea00ff467b82 */ /* 0x000f220000000a00 */
[----:B------:R-:W2:Y:S07]  /*0c10*/  LDG.E.64.CONSTANT R6, desc[UR4][R14.64+0x20] ;  /* 0x000020040e067981 */ /* 0x000eae000c1e9b00 */
[----:B------:R-:W0:Y:S01]  /*0c20*/  LDC.64 R68, c[0x0][0x3d0] ;  /* 0x0000f400ff447b82 */ /* 0x000e220000000a00 */
[----:B------:R-:W-:Y:S01]  /*0c30*/  DMUL R40, R38, R40 ;  /* 0x0000002826287228 */ /* 0x000fe20000000000 */
[----:B-----5:R-:W-:Y:S01]  /*0c40*/  IADD3 R75, PT, PT, R3, -0x2, RZ ;  /* 0xfffffffe034b7810 */ /* 0x020fe20007ffe0ff */
[----:B------:R-:W-:-:S08]  /*0c50*/  DADD R64, R64, R58 ;  /* 0x0000000040407229 */ /* 0x000fd0000000003a */
[----:B------:R-:W-:Y:S02]  /*0c60*/  DMUL R64, R64, UR16 ;  /* 0x0000001040407c28 */ /* 0x000fe40008000000 */
[----:B------:R-:W-:Y:S02]  /*0c70*/  DFMA R44, R46, -UR12, R44 ;  /* 0x8000000c2e2c7c2b */ /* 0x000fe4000800002c */
[----:B---3--:R-:W-:Y:S02]  /*0c80*/  DMUL R76, R38, R62 ;  /* 0x0000003e264c7228 */ /* 0x008fe40000000000 */
[----:B------:R-:W-:Y:S01]  /*0c90*/  DFMA R62, R48, R60, -R40 ;  /* 0x0000003c303e722b */ /* 0x000fe20000000828 */
[----:B----4-:R-:W-:-:S04]  /*0ca0*/  IMAD.WIDE.U32 R38, R2, 0xb9480, R70 ;  /* 0x000b948002267825 */ /* 0x010fc800078e0046 */
[----:B0-----:R-:W-:-:S04]  /*0cb0*/  IMAD.WIDE.U32 R40, R2, 0xb9480, R68 ;  /* 0x000b948002287825 */ /* 0x001fc800078e0044 */
[----:B------:R-:W-:-:S04]  /*0cc0*/  IMAD.WIDE.U32 R68, R75, 0x9a0, R38 ;  /* 0x000009a04b447825 */ /* 0x000fc800078e0026 */
[----:B------:R-:W-:Y:S01]  /*0cd0*/  IMAD.WIDE.U32 R60, R75, 0x9a0, R40 ;  /* 0x000009a04b3c7825 */ /* 0x000fe200078e0028 */
[----:B--2---:R-:W-:Y:S02]  /*0ce0*/  DFMA R56, R48, R56, -R76 ;  /* 0x000000383038722b */ /* 0x004fe4000000084c */
[----:B------:R-:W-:Y:S01]  /*0cf0*/  DADD R48, R34, R36 ;  /* 0x0000000022307229 */ /* 0x000fe20000000024 */
[C---:B------:R-:W-:Y:S01]  /*0d00*/  IMAD.WIDE.U32 R36, R0.reuse, 0x8, R68 ;  /* 0x0000000800247825 */ /* 0x040fe200078e0044 */
[----:B------:R-:W2:Y:S03]  /*0d10*/  LDG.E.64.CONSTANT R34, desc[UR4][R54.64+0x1340] ;  /* 0x0013400436227981 */ /* 0x000ea6000c1e9b00 */
[----:B------:R-:W-:-:S04]  /*0d20*/  IMAD.WIDE.U32 R60, R0, 0x8, R60 ;  /* 0x00000008003c7825 */ /* 0x000fc800078e003c */
[C---:B------:R-:W-:Y:S01]  /*0d30*/  IMAD.WIDE.U32 R70, R3.reuse, 0x9a0, R40 ;  /* 0x000009a003467825 */ /* 0x040fe200078e0028 */
[----:B------:R-:W3:Y:S04]  /*0d40*/  LDG.E.64.CONSTANT R36, desc[UR4][R36.64] ;  /* 0x0000000424247981 */ /* 0x000ee8000c1e9b00 */
[----:B------:R-:W3:Y:S01]  /*0d50*/  LDG.E.64.CONSTANT R60, desc[UR4][R60.64] ;  /* 0x000000043c3c7981 */ /* 0x000ee2000c1e9b00 */
[----:B------:R-:W-:Y:S01]  /*0d60*/  IMAD.WIDE.U32 R70, R0, 0x8, R70 ;  /* 0x0000000800467825 */ /* 0x000fe200078e0046 */
[----:B------:R-:W-:Y:S02]  /*0d70*/  DFMA R64, R48, UR14, -R64 ;  /* 0x0000000e30407c2b */ /* 0x000fe40008000840 */
[----:B------:R-:W-:Y:S01]  /*0d80*/  DADD R56, R56, R62 ;  /* 0x0000000038387229 */ /* 0x000fe2000000003e */
[----:B------:R-:W-:Y:S01]  /*0d90*/  IADD3 R77, PT, PT, R3, -0x1, RZ ;  /* 0xffffffff034d7810 */ /* 0x000fe20007ffe0ff */
[----:B------:R-:W2:Y:S01]  /*0da0*/  LDG.E.64.CONSTANT R58, desc[UR4][R70.64+0x1340] ;  /* 0x00134004463a7981 */ /* 0x000ea2000c1e9b00 */
[----:B------:R-:W-:-:S02]  /*0db0*/  DMUL R48, R30, R18 ;  /* 0x000000121e307228 */ /* 0x000fc40000000000 */
[----:B------:R-:W-:Y:S01]  /*0dc0*/  DMUL R42, R18, R42 ;  /* 0x0000002a122a7228 */ /* 0x000fe20000000000 */
[----:B------:R-:W4:Y:S02]  /*0dd0*/  LDG.E.64.CONSTANT R68, desc[UR4][R54.64+0x2680] ;  /* 0x0026800436447981 */ /* 0x000f24000c1e9b00 */
[----:B------:R-:W-:Y:S02]  /*0de0*/  DFMA R46, R56, UR10, R64 ;  /* 0x0000000a382e7c2b */ /* 0x000fe40008000040 */
[----:B------:R-:W-:Y:S02]  /*0df0*/  DMUL R56, R18, R4 ;  /* 0x0000000412387228 */ /* 0x000fe40000000000 */
[C---:B------:R-:W-:Y:S01]  /*0e00*/  DADD R18, R24.reuse, -R30 ;  /* 0x0000000018127229 */ /* 0x040fe2000000081e */
[----:B------:R-:W-:Y:S01]  /*0e10*/  IMAD.WIDE.U32 R62, R77, 0x9a0, R40 ;  /* 0x000009a04d3e7825 */ /* 0x000fe200078e0028 */
[----:B------:R-:W-:-:S03]  /*0e20*/  DFMA R24, R24, R66, -R48 ;  /* 0x000000421818722b */ /* 0x000fc60000000830 */
[----:B------:R-:W-:Y:S01]  /*0e30*/  IMAD.WIDE.U32 R48, R77, 0x9a0, R38 ;  /* 0x000009a04d307825 */ /* 0x000fe200078e0026 */
[----:B------:R-:W-:Y:S01]  /*0e40*/  DADD R30, R32, -R4 ;  /* 0x00000000201e7229 */ /* 0x000fe20000000804 */
[----:B------:R-:W-:Y:S02]  /*0e50*/  IADD3 R5, PT, PT, R3, -0x3, RZ ;  /* 0xfffffffd03057810 */ /* 0x000fe40007ffe0ff */
[----:B------:R-:W-:-:S04]  /*0e60*/  IMAD.WIDE.U32 R64, R0, 0x8, R62 ;  /* 0x0000000800407825 */ /* 0x000fc800078e003e */
[C---:B------:R-:W-:Y:S01]  /*0e70*/  IMAD.WIDE.U32 R48, R0.reuse, 0x8, R48 ;  /* 0x0000000800307825 */ /* 0x040fe200078e0030 */
[C---:B------:R-:W-:Y:S01]  /*0e80*/  DFMA R32, R66.reuse, R32, -R56 ;  /* 0x000000204220722b */ /* 0x040fe20000000838 */
[----:B------:R-:W5:Y:S01]  /*0e90*/  LDG.E.64.CONSTANT R64, desc[UR4][R64.64] ;  /* 0x0000000440407981 */ /* 0x000f62000c1e9b00 */
[----:B------:R-:W-:Y:S01]  /*0ea0*/  DFMA R66, R66, R6, -R42 ;  /* 0x000000064242722b */ /* 0x000fe2000000082a */
[C---:B------:R-:W-:Y:S02]  /*0eb0*/  IMAD.WIDE.U32 R42, R5.reuse, 0x9a0, R38 ;  /* 0x000009a0052a7825 */ /* 0x040fe400078e0026 */
[----:B------:R-:W5:Y:S02]  /*0ec0*/  LDG.E.64.CONSTANT R48, desc[UR4][R48.64] ;  /* 0x0000000430307981 */ /* 0x000f64000c1e9b00 */
[----:B------:R-:W-:Y:S01]  /*0ed0*/  IMAD.WIDE.U32 R6, R5, 0x9a0, R40 ;  /* 0x000009a005067825 */ /* 0x000fe200078e0028 */
[----:B------:R-:W-:Y:S01]  /*0ee0*/  DADD R24, R24, R30 ;  /* 0x0000000018187229 */ /* 0x000fe2000000001e */
[----:B------:R-:W4:Y:S02]  /*0ef0*/  LDG.E.64.CONSTANT R56, desc[UR4][R54.64+0x9a0] ;  /* 0x0009a00436387981 */ /* 0x000f24000c1e9b00 */
[----:B------:R-:W-:-:S02]  /*0f00*/  IMAD.WIDE.U32 R30, R0, 0x8, R42 ;  /* 0x00000008001e7825 */ /* 0x000fc400078e002a */
[----:B------:R-:W4:Y:S02]  /*0f10*/  LDG.E.64.CONSTANT R62, desc[UR4][R70.64+0x9a0] ;  /* 0x0009a004463e7981 */ /* 0x000f24000c1e9b00 */
[----:B------:R-:W-:Y:S02]  /*0f20*/  IMAD.WIDE.U32 R42, R0, 0x8, R6 ;  /* 0x00000008002a7825 */ /* 0x000fe400078e0006 */
[----:B------:R-:W4:Y:S04]  /*0f30*/  LDG.E.64.CONSTANT R30, desc[UR4][R30.64] ;  /* 0x000000041e1e7981 */ /* 0x000f28000c1e9b00 */
[----:B------:R-:W4:Y:S01]  /*0f40*/  LDG.E.64.CONSTANT R42, desc[UR4][R42.64] ;  /* 0x000000042a2a7981 */ /* 0x000f22000c1e9b00 */
[----:B------:R-:W-:-:S03]  /*0f50*/  DFMA R28, R24, -UR12, R28 ;  /* 0x8000000c181c7c2b */ /* 0x000fc6000800001c */
[----:B------:R-:W4:Y:S04]  /*0f60*/  LDG.E.64.CONSTANT R6, desc[UR4][R54.64+0x1ce0] ;  /* 0x001ce00436067981 */ /* 0x000f28000c1e9b00 */
[----:B------:R-:W4:Y:S01]  /*0f70*/  LDG.E.64.CONSTANT R24, desc[UR4][R70.64+0x1ce0] ;  /* 0x001ce00446187981 */ /* 0x000f22000c1e9b00 */
[----:B------:R-:W-:-:S05]  /*0f80*/  IADD3 R4, PT, PT, R3, -0x4, RZ ;  /* 0xfffffffc03047810 */ /* 0x000fca0007ffe0ff */
[----:B------:R-:W-:-:S04]  /*0f90*/  IMAD.WIDE.U32 R38, R4, 0x9a0, R38 ;  /* 0x000009a004267825 */ /* 0x000fc800078e0026 */
[----:B------:R-:W-:-:S04]  /*0fa0*/  IMAD.WIDE.U32 R40, R4, 0x9a0, R40 ;  /* 0x000009a004287825 */ /* 0x000fc800078e0028 */
[----:B------:R-:W-:-:S04]  /*0fb0*/  IMAD.WIDE.U32 R38, R0, 0x8, R38 ;  /* 0x0000000800267825 */ /* 0x000fc800078e0026 */
[----:B------:R-:W-:Y:S02]  /*0fc0*/  IMAD.WIDE.U32 R40, R0, 0x8, R40 ;  /* 0x0000000800287825 */ /* 0x000fe400078e0028 */
[----:B------:R-:W4:Y:S04]  /*0fd0*/  LDG.E.64.CONSTANT R38, desc[UR4][R38.64] ;  /* 0x0000000426267981 */ /* 0x000f28000c1e9b00 */
[----:B------:R-:W4:Y:S01]  /*0fe0*/  LDG.E.64.CONSTANT R40, desc[UR4][R40.64] ;  /* 0x0000000428287981 */ /* 0x000f22000c1e9b00 */
[----:B---3--:R-:W-:-:S08]  /*0ff0*/  DMUL R36, R36, R60 ;  /* 0x0000003c24247228 */ /* 0x008fd00000000000 */
[----:B--2---:R-:W-:Y:S01]  /*1000*/  DFMA R36, R34, R58, -R36 ;  /* 0x0000003a2224722b */ /* 0x004fe20000000824 */
[----:B------:R-:W2:Y:S07]  /*1010*/  LDG.E.64.CONSTANT R34, desc[UR4][R70.64+0x2680] ;  /* 0x0026800446227981 */ /* 0x000eae000c1e9b00 */
[----:B------:R-:W-:Y:S02]  /*1020*/  DMUL R36, R36, UR16 ;  /* 0x0000001024247c28 */ /* 0x000fe40008000000 */
[----:B-----5:R-:W-:-:S08]  /*1030*/  DMUL R48, R48, R64 ;  /* 0x0000004030307228 */ /* 0x020fd00000000000 */
[----:B----4-:R-:W-:Y:S02]  /*1040*/  DFMA R48, R56, R62, -R48 ;  /* 0x0000003e3830722b */ /* 0x010fe40000000830 */
[----:B------:R-:W-:-:S06]  /*1050*/  DMUL R30, R30, R42 ;  /* 0x0000002a1e1e7228 */ /* 0x000fcc0000000000 */
[----:B------:R-:W-:Y:S01]  /*1060*/  DFMA R36, R48, UR14, -R36 ;  /* 0x0000000e30247c2b */ /* 0x000fe20008000824 */
[----:B------:R-:W-:Y:S01]  /*1070*/  IADD3 R49, PT, PT, R3, -0x2, RZ ;  /* 0xfffffffe03317810 */ /* 0x000fe20007ffe0ff */
[----:B------:R-:W-:-:S04]  /*1080*/  DFMA R56, R6, R24, -R30 ;  /* 0x000000180638722b */ /* 0x000fc8000000081e */
[----:B------:R-:W-:Y:S01]  /*1090*/  IMAD.WIDE.U32 R6, R49, 0x9a0, R20 ;  /* 0x000009a031067825 */ /* 0x000fe200078e0014 */
[----:B------:R-:W-:Y:S01]  /*10a0*/  IADD3 R31, PT, PT, R3, -0x1, RZ ;  /* 0xffffffff031f7810 */ /* 0x000fe20007ffe0ff */
[----:B------:R-:W-:Y:S01]  /*10b0*/  DADD R32, R66, R32 ;  /* 0x0000000042207229 */ /* 0x000fe20000000020 */
[----:B------:R-:W3:Y:S01]  /*10c0*/  LDG.E.64.CONSTANT R48, desc[UR4][R26.64+0x1340] ;  /* 0x001340041a307981 */ /* 0x000ee2000c1e9b00 */
[----:B------:R-:W-:-:S04]  /*10d0*/  IMAD.WIDE.U32 R6, R0, 0x8, R6 ;  /* 0x0000000800067825 */ /* 0x000fc800078e0006 */
[----:B------:R-:W-:Y:S01]  /*10e0*/  IMAD.WIDE.U32 R30, R31, 0x9a0, R20 ;  /* 0x000009a01f1e7825 */ /* 0x000fe200078e0014 */
[----:B------:R-:W-:Y:S01]  /*10f0*/  DFMA R56, R56, UR10, R36 ;  /* 0x0000000a38387c2b */ /* 0x000fe20008000024 */
[----:B------:R-:W-:Y:S01]  /*1100*/  IADD3 R67, PT, PT, R3, -0x3, RZ ;  /* 0xfffffffd03437810 */ /* 0x000fe20007ffe0ff */
[----:B------:R-:W3:Y:S01]  /*1110*/  LDG.E.64.CONSTANT R6, desc[UR4][R6.64] ;  /* 0x0000000406067981 */ /* 0x000ee2000c1e9b00 */
[----:B------:R-:W-:-:S04]  /*1120*/  IMAD.WIDE.U32 R36, R0, 0x8, R30 ;  /* 0x0000000800247825 */ /* 0x000fc800078e001e */
[----:B------:R-:W-:Y:S02]  /*1130*/  IMAD.WIDE.U32 R30, R67, 0x9a0, R20 ;  /* 0x000009a0431e7825 */ /* 0x000fe400078e0014 */
[----:B------:R-:W4:Y:S04]  /*1140*/  LDG.E.64.CONSTANT R36, desc[UR4][R36.64] ;  /* 0x0000000424247981 */ /* 0x000f28000c1e9b00 */
[----:B------:R-:W5:Y:S01]  /*1150*/  LDG.E.64.CONSTANT R66, desc[UR4][R26.64+0x9a0] ;  /* 0x0009a0041a427981 */ /* 0x000f62000c1e9b00 */
[----:B------:R-:W-:Y:S01]  /*1160*/  IMAD.WIDE.U32 R30, R0, 0x8, R30 ;  /* 0x00000008001e7825 */ /* 0x000fe200078e001e */
[----:B------:R-:W-:-:S05]  /*1170*/  DMUL R38, R38, R40 ;  /* 0x0000002826267228 */ /* 0x000fca0000000000 */
[----:B------:R-:W5:Y:S01]  /*1180*/  LDG.E.64.CONSTANT R30, desc[UR4][R30.64] ;  /* 0x000000041e1e7981 */ /* 0x000f62000c1e9b00 */
[----:B------:R-:W-:-:S04]  /*1190*/  IMAD.WIDE.U32 R20, R4, 0x9a0, R20 ;  /* 0x000009a004147825 */ /* 0x000fc800078e0014 */
[----:B------:R-:W-:-:S06]  /*11a0*/  IMAD.WIDE.U32 R20, R0, 0x8, R20 ;  /* 0x0000000800147825 */ /* 0x000fcc00078e0014 */
[----:B------:R-:W5:Y:S01]  /*11b0*/  LDG.E.64.CONSTANT R20, desc[UR4][R20.64] ;  /* 0x0000000414147981 */ /* 0x000f62000c1e9b00 */
[----:B--2---:R-:W-:-:S03]  /*11c0*/  DFMA R38, R68, R34, -R38 ;  /* 0x000000224426722b */ /* 0x004fc60000000826 */
[----:B------:R-:W2:Y:S05]  /*11d0*/  LDG.E.64.CONSTANT R68, desc[UR4][R26.64+0x1ce0] ;  /* 0x001ce0041a447981 */ /* 0x000eaa000c1e9b00 */
[----:B------:R-:W-:Y:S01]  /*11e0*/  DFMA R38, R38, -UR18, R56 ;  /* 0x8000001226267c2b */ /* 0x000fe20008000038 */
[----:B------:R-:W2:Y:S07]  /*11f0*/  LDG.E.64.CONSTANT R56, desc[UR4][R26.64+0x2680] ;  /* 0x002680041a387981 */ /* 0x000eae000c1e9b00 */
[----:B------:R-:W-:-:S02]  /*1200*/  DMUL R38, R38, UR6 ;  /* 0x0000000626267c28 */ /* 0x000fc40008000000 */
[----:B------:R-:W-:-:S06]  /*1210*/  DFMA R32, R32, -UR12, R46 ;  /* 0x8000000c20207c2b */ /* 0x000fcc000800002e */
[----:B-1----:R-:W-:Y:S02]  /*1220*/  DFMA R28, R28, UR8, -R38 ;  /* 0x000000081c1c7c2b */ /* 0x002fe40008000826 */
[----:B------:R-:W0:Y:S01]  /*1230*/  LDC.64 R38, c[0x0][0x3e0] ;  /* 0x0000f800ff267b82 */ /* 0x000e220000000a00 */
[----:B------:R-:W-:Y:S02]  /*1240*/  DFMA R18, R18, -UR12, R50 ;  /* 0x8000000c12127c2b */ /* 0x000fe40008000032 */
[----:B---3--:R-:W-:-:S08]  /*1250*/  DADD R46, R48, -R6 ;  /* 0x00000000302e7229 */ /* 0x008fd00000000806 */
[----:B------:R-:W-:Y:S02]  /*1260*/  DMUL R46, R46, UR16 ;  /* 0x000000102e2e7c28 */ /* 0x000fe40008000000 */
[----:B----4-:R-:W-:Y:S02]  /*1270*/  DMUL R50, R36, R64 ;  /* 0x0000004024327228 */ /* 0x010fe40000000000 */
[----:B-----5:R-:W-:Y:S01]  /*1280*/  DADD R36, R66, -R36 ;  /* 0x0000000042247229 */ /* 0x020fe20000000824 */
[----:B0-----:R-:W-:-:S07]  /*1290*/  IMAD.WIDE.U32 R38, R2, 0xb9480, R38 ;  /* 0x000b948002267825 */ /* 0x001fce00078e0026 */
[----:B------:R-:W-:Y:S02]  /*12a0*/  DFMA R36, R36, UR14, -R46 ;  /* 0x0000000e24247c2b */ /* 0x000fe4000800082e */
[----:B------:R-:W-:Y:S02]  /*12b0*/  DMUL R46, R30, R42 ;  /* 0x0000002a1e2e7228 */ /* 0x000fe40000000000 */
[----:B------:R-:W-:Y:S02]  /*12c0*/  DFMA R50, R66, R62, -R50 ;  /* 0x0000003e4232722b */ /* 0x000fe40000000832 */
[----:B------:R-:W-:-:S08]  /*12d0*/  DMUL R6, R6, R60 ;  /* 0x0000003c06067228 */ /* 0x000fd00000000000 */
[----:B------:R-:W-:Y:S01]  /*12e0*/  DFMA R6, R48, R58, -R6 ;  /* 0x0000003a3006722b */ /* 0x000fe20000000806 */
[----:B------:R-:W-:-:S04]  /*12f0*/  IMAD.WIDE.U32 R48, R77, 0x9a0, R38 ;  /* 0x000009a04d307825 */ /* 0x000fc800078e0026 */
[----:B------:R-:W-:-:S06]  /*1300*/  IMAD.WIDE.U32 R48, R0, 0x8, R48 ;  /* 0x0000000800307825 */ /* 0x000fcc00078e0030 */
[----:B------:R-:W3:Y:S01]  /*1310*/  LDG.E.64.CONSTANT R48, desc[UR4][R48.64] ;  /* 0x0000000430307981 */ /* 0x000ee2000c1e9b00 */
[C---:B--2---:R-:W-:Y:S02]  /*1320*/  DADD R66, R68.reuse, -R30 ;  /* 0x0000000044427229 */ /* 0x044fe4000000081e */
[----:B------:R-:W-:Y:S01]  /*1330*/  DFMA R68, R68, R24, -R46 ;  /* 0x000000184444722b */ /* 0x000fe2000000082e */
[----:B------:R-:W2:Y:S01]  /*1340*/  LDG.E.64.CONSTANT R30, desc[UR4][R8.64+0x1340] ;  /* 0x00134004081e7981 */ /* 0x000ea2000c1e9b00 */
[----:B------:R-:W-:-:S04]  /*1350*/  IMAD.WIDE.U32 R46, R75, 0x9a0, R38 ;  /* 0x000009a04b2e7825 */ /* 0x000fc800078e0026 */
[----:B------:R-:W-:-:S06]  /*1360*/  IMAD.WIDE.U32 R46, R0, 0x8, R46 ;  /* 0x00000008002e7825 */ /* 0x000fcc00078e002e */
[----:B------:R-:W2:Y:S01]  /*1370*/  LDG.E.64.CONSTANT R46, desc[UR4][R46.64] ;  /* 0x000000042e2e7981 */ /* 0x000ea2000c1e9b00 */
[----:B------:R-:W-:Y:S02]  /*1380*/  DFMA R66, R66, UR10, R36 ;  /* 0x0000000a42427c2b */ /* 0x000fe40008000024 */
[----:B------:R-:W-:-:S08]  /*1390*/  DADD R36, R56, -R20 ;  /* 0x0000000038247229 */ /* 0x000fd00000000814 */
[----:B------:R-:W-:Y:S01]  /*13a0*/  DFMA R36, R36, -UR18, R66 ;  /* 0x8000001224247c2b */ /* 0x000fe20008000042 */
[----:B------:R-:W3:Y:S07]  /*13b0*/  LDG.E.64.CONSTANT R66, desc[UR4][R8.64+0x9a0] ;  /* 0x0009a00408427981 */ /* 0x000eee000c1e9b00 */
[----:B------:R-:W-:-:S08]  /*13c0*/  DMUL R36, R36, UR6 ;  /* 0x0000000624247c28 */ /* 0x000fd00008000000 */
[----:B------:R-:W-:Y:S02]  /*13d0*/  DFMA R36, R18, UR8, -R36 ;  /* 0x0000000812247c2b */ /* 0x000fe40008000824 */
[----:B------:R-:W-:-:S08]  /*13e0*/  DMUL R20, R20, R40 ;  /* 0x0000002814147228 */ /* 0x000fd00000000000 */
[----:B------:R-:W-:Y:S02]  /*13f0*/  DFMA R20, R56, R34, -R20 ;  /* 0x000000223814722b */ /* 0x000fe40000000814 */
[----:B--2---:R-:W-:-:S08]  /*1400*/  DADD R18, R30, -R46 ;  /* 0x000000001e127229 */ /* 0x004fd0000000082e */
[----:B------:R-:W-:Y:S01]  /*1410*/  DADD R6, R6, R18 ;  /* 0x0000000006067229 */ /* 0x000fe20000000012 */
[----:B------:R-:W-:-:S04]  /*1420*/  IMAD.WIDE.U32 R18, R5, 0x9a0, R38 ;  /* 0x000009a005127825 */ /* 0x000fc800078e0026 */
[----:B------:R-:W-:-:S03]  /*1430*/  IMAD.WIDE.U32 R18, R0, 0x8, R18 ;  /* 0x0000000800127825 */ /* 0x000fc600078e0012 */
[----:B------:R-:W-:Y:S02]  /*1440*/  DMUL R70, R6, UR16 ;  /* 0x0000001006467c28 */ /* 0x000fe40008000000 */
[----:B------:R-:W2:Y:S01]  /*1450*/  LDG.E.64.CONSTANT R6, desc[UR4][R8.64+0x1ce0] ;  /* 0x001ce00408067981 */ /* 0x000ea2000c1e9b00 */
[----:B---3--:R-:W-:-:S03]  /*1460*/  DADD R56, R66, -R48 ;  /* 0x0000000042387229 */ /* 0x008fc60000000830 */
[----:B------:R-:W2:Y:S01]  /*1470*/  LDG.E.64.CONSTANT R18, desc[UR4][R18.64] ;  /* 0x0000000412127981 */ /* 0x000ea2000c1e9b00 */
[----:B------:R-:W-:-:S04]  /*1480*/  IMAD.WIDE.U32 R38, R4, 0x9a0, R38 ;  /* 0x000009a004267825 */ /* 0x000fc800078e0026 */
[----:B------:R-:W-:Y:S01]  /*1490*/  DADD R50, R50, R56 ;  /* 0x0000000032327229 */ /* 0x000fe20000000038 */
[----:B------:R-:W-:Y:S02]  /*14a0*/  IMAD.WIDE.U32 R56, R0, 0x8, R38 ;  /* 0x0000000800387825 */ /* 0x000fe400078e0026 */
[----:B------:R-:W3:Y:S04]  /*14b0*/  LDG.E.64.CONSTANT R38, desc[UR4][R8.64+0x2680] ;  /* 0x0026800408267981 */ /* 0x000ee8000c1e9b00 */
[----:B------:R-:W3:Y:S01]  /*14c0*/  LDG.E.64.CONSTANT R56, desc[UR4][R56.64] ;  /* 0x0000000438387981 */ /* 0x000ee2000c1e9b00 */
[----:B------:R-:W-:Y:S02]  /*14d0*/  DFMA R70, R50, UR14, -R70 ;  /* 0x0000000e32467c2b */ /* 0x000fe40008000846 */
[----:B--2---:R-:W-:-:S08]  /*14e0*/  DADD R50, R6, -R18 ;  /* 0x0000000006327229 */ /* 0x004fd00000000812 */
[----:B------:R-:W-:Y:S01]  /*14f0*/  DADD R50, R68, R50 ;  /* 0x0000000044327229 */ /* 0x000fe20000000032 */
[----:B------:R-:W-:-:S07]  /*1500*/  IMAD.WIDE.U32 R68, R75, 0x9a0, R12 ;  /* 0x000009a04b447825 */ /* 0x000fce00078e000c */
[----:B------:R-:W-:Y:S02]  /*1510*/  DFMA R70, R50, UR10, R70 ;  /* 0x0000000a32467c2b */ /* 0x000fe40008000046 */
[----:B---3--:R-:W-:Y:S01]  /*1520*/  DADD R50, R38, -R56 ;  /* 0x0000000026327229 */ /* 0x008fe20000000838 */
[----:B------:R-:W-:-:S07]  /*1530*/  IMAD.WIDE.U32 R68, R0, 0x8, R68 ;  /* 0x0000000800447825 */ /* 0x000fce00078e0044 */
[----:B------:R-:W-:Y:S02]  /*1540*/  DADD R20, R20, R50 ;  /* 0x0000000014147229 */ /* 0x000fe40000000032 */
[----:B------:R-:W2:Y:S04]  /*1550*/  LDG.E.64.CONSTANT R50, desc[UR4][R68.64] ;  /* 0x0000000444327981 */ /* 0x000ea8000c1e9b00 */
[----:B------:R-:W3:Y:S02]  /*1560*/  LDG.E.64.CONSTANT R68, desc[UR4][R10.64+0x1340] ;  /* 0x001340040a447981 */ /* 0x000ee4000c1e9b00 */
[----:B------:R-:W-:Y:S02]  /*1570*/  DFMA R20, R20, -UR18, R70 ;  /* 0x8000001214147c2b */ /* 0x000fe40008000046 */
[----:B------:R-:W4:Y:S06]  /*1580*/  LDG.E.64.CONSTANT R70, desc[UR4][R10.64+0x9a0] ;  /* 0x0009a0040a467981 */ /* 0x000f2c000c1e9b00 */
[----:B------:R-:W-:-:S08]  /*1590*/  DMUL R20, R20, UR6 ;  /* 0x0000000614147c28 */ /* 0x000fd00008000000 */
[----:B------:R-:W-:Y:S01]  /*15a0*/  DFMA R20, R72, UR8, -R20 ;  /* 0x0000000848147c2b */ /* 0x000fe20008000814 */
[----:B------:R-:W-:-:S04]  /*15b0*/  IMAD.WIDE.U32 R72, R77, 0x9a0, R12 ;  /* 0x000009a04d487825 */ /* 0x000fc800078e000c */
[----:B------:R-:W-:-:S06]  /*15c0*/  IMAD.WIDE.U32 R72, R0, 0x8, R72 ;  /* 0x0000000800487825 */ /* 0x000fcc00078e0048 */
[----:B------:R-:W5:Y:S01]  /*15d0*/  LDG.E.64.CONSTANT R72, desc[UR4][R72.64] ;  /* 0x0000000448487981 */ /* 0x000f62000c1e9b00 */
[----:B------:R-:W-:-:S04]  /*15e0*/  IMAD.WIDE.U32 R74, R75, 0x9a0, R22 ;  /* 0x000009a04b4a7825 */ /* 0x000fc800078e0016 */
[----:B------:R-:W-:-:S06]  /*15f0*/  IMAD.WIDE.U32 R74, R0, 0x8, R74 ;  /* 0x00000008004a7825 */ /* 0x000fcc00078e004a */
[----:B------:R-:W4:Y:S01]  /*1600*/  LDG.E.64.CONSTANT R74, desc[UR4][R74.64] ;  /* 0x000000044a4a7981 */ /* 0x000f22000c1e9b00 */
[----:B--2---:R-:W-:-:S08]  /*1610*/  DMUL R50, R60, R50 ;  /* 0x000000323c327228 */ /* 0x004fd00000000000 */
[----:B---3--:R-:W-:Y:S01]  /*1620*/  DFMA R68, R58, R68, -R50 ;  /* 0x000000443a44722b */ /* 0x008fe20000000832 */
[----:B------:R-:W-:-:S04]  /*1630*/  IMAD.WIDE.U32 R50, R77, 0x9a0, R22 ;  /* 0x000009a04d327825 */ /* 0x000fc800078e0016 */
[----:B------:R-:W-:-:S06]  /*1640*/  IMAD.WIDE.U32 R50, R0, 0x8, R50 ;  /* 0x0000000800327825 */ /* 0x000fcc00078e0032 */
[----:B------:R-:W2:Y:S01]  /*1650*/  LDG.E.64.CONSTANT R50, desc[UR4][R50.64] ;  /* 0x0000000432327981 */ /* 0x000ea2000c1e9b00 */
[----:B-----5:R-:W-:-:S08]  /*1660*/  DMUL R72, R64, R72 ;  /* 0x0000004840487228 */ /* 0x020fd00000000000 */
[----:B----4-:R-:W-:Y:S02]  /*1670*/  DFMA R70, R62, R70, -R72 ;  /* 0x000000463e46722b */ /* 0x010fe40000000848 */
[----:B------:R-:W3:Y:S01]  /*1680*/  LDG.E.64.CONSTANT R72, desc[UR4][R14.64+0x9a0] ;  /* 0x0009a0040e487981 */ /* 0x000ee2000c1e9b00 */
[----:B------:R-:W-:-:S08]  /*1690*/  DMUL R48, R64, R48 ;  /* 0x0000003040307228 */ /* 0x000fd00000000000 */
[----:B------:R-:W-:Y:S01]  /*16a0*/  DFMA R66, R62, R66, -R48 ;  /* 0x000000423e42722b */ /* 0x000fe20000000830 */
[----:B------:R-:W-:-:S04]  /*16b0*/  IMAD.WIDE.U32 R48, R5, 0x9a0, R12 ;  /* 0x000009a005307825 */ /* 0x000fc800078e000c */
[----:B------:R-:W-:-:S06]  /*16c0*/  IMAD.WIDE.U32 R48, R0, 0x8, R48 ;  /* 0x0000000800307825 */ /* 0x000fcc00078e0030 */
[----:B------:R-:W4:Y:S01]  /*16d0*/  LDG.E.64.CONSTANT R48, desc[UR4][R48.64] ;  /* 0x0000000430307981 */ /* 0x000f22000c1e9b00 */
[C---:B------:R-:W-:Y:S02]  /*16e0*/  DMUL R46, R60.reuse, R46 ;  /* 0x0000002e3c2e7228 */ /* 0x040fe40000000000 */
[----:B------:R-:W-:Y:S01]  /*16f0*/  DMUL R74, R60, R74 ;  /* 0x0000004a3c4a7228 */ /* 0x000fe20000000000 */
[----:B------:R-:W5:Y:S01]  /*1700*/  LDG.E.64.CONSTANT R60, desc[UR4][R14.64+0x1ce0] ;  /* 0x001ce0040e3c7981 */ /* 0x000f62000c1e9b00 */
[----:B--2---:R-:W-:-:S03]  /*1710*/  DMUL R64, R64, R50 ;  /* 0x0000003240407228 */ /* 0x004fc60000000000 */
[----:B------:R-:W2:Y:S05]  /*1720*/  LDG.E.64.CONSTANT R50, desc[UR4][R10.64+0x1ce0] ;  /* 0x001ce0040a327981 */ /* 0x000eaa000c1e9b00 */
[----:B---3--:R-:W-:Y:S01]  /*1730*/  DFMA R72, R62, R72, -R64 ;  /* 0x000000483e48722b */ /* 0x008fe20000000840 */
[----:B------:R-:W-:Y:S01]  /*1740*/  IADD3 R63, PT, PT, R3, -0x3, RZ ;  /* 0xfffffffd033f7810 */ /* 0x000fe20007ffe0ff */
[----:B------:R-:W3:Y:S04]  /*1750*/  LDG.E.64.CONSTANT R64, desc[UR4][R14.64+0x1340] ;  /* 0x001340040e407981 */ /* 0x000ee8000c1e9b00 */
[----:B------:R-:W-:-:S04]  /*1760*/  IMAD.WIDE.U32 R62, R63, 0x9a0, R22 ;  /* 0x000009a03f3e7825 */ /* 0x000fc800078e0016 */
[----:B------:R-:W-:-:S06]  /*1770*/  IMAD.WIDE.U32 R62, R0, 0x8, R62 ;  /* 0x00000008003e7825 */ /* 0x000fcc00078e003e */
[----:B------:R-:W5:Y:S01]  /*1780*/  LDG.E.64.CONSTANT R62, desc[UR4][R62.64] ;  /* 0x000000043e3e7981 */ /* 0x000f62000c1e9b00 */
[----:B------:R-:W-:-:S04]  /*1790*/  IMAD.WIDE.U32 R12, R4, 0x9a0, R12 ;  /* 0x000009a0040c7825 */ /* 0x000fc800078e000c */
[----:B------:R-:W-:Y:S01]  /*17a0*/  IMAD.WIDE.U32 R12, R0, 0x8, R12 ;  /* 0x00000008000c7825 */ /* 0x000fe200078e000c */
[----:B----4-:R-:W-:-:S05]  /*17b0*/  DMUL R48, R42, R48 ;  /* 0x000000302a307228 */ /* 0x010fca0000000000 */
[----:B------:R-:W4:Y:S01]  /*17c0*/  LDG.E.64.CONSTANT R12, desc[UR4][R12.64] ;  /* 0x000000040c0c7981 */ /* 0x000f22000c1e9b00 */
[----:B------:R-:W-:-:S04]  /*17d0*/  IMAD.WIDE.U32 R4, R4, 0x9a0, R22 ;  /* 0x000009a004047825 */ /* 0x000fc800078e0016 */
[----:B------:R-:W-:Y:S01]  /*17e0*/  IMAD.WIDE.U32 R22, R0, 0x8, R4 ;  /* 0x0000000800167825 */ /* 0x000fe200078e0004 */
[----:B------:R-:W-:-:S05]  /*17f0*/  DFMA R46, R58, R30, -R46 ;  /* 0x0000001e3a2e722b */ /* 0x000fca000000082e */
[----:B------:R-:W4:Y:S01]  /*1800*/  LDG.E.64.CONSTANT R22, desc[UR4][R22.64] ;  /* 0x0000000416167981 */ /* 0x000f22000c1e9b00 */
[----:B------:R-:W-:Y:S01]  /*1810*/  DMUL R30, R42, R18 ;  /* 0x000000122a1e7228 */ /* 0x000fe20000000000 */
[----:B------:R-:W-:-:S05]  /*1820*/  IADD3 R5, PT, PT, R2, -0x2, RZ ;  /* 0xfffffffe02057810 */ /* 0x000fca0007ffe0ff */
[----:B------:R-:W-:Y:S02]  /*1830*/  IMAD.WIDE.U32 R18, R5, 0xb9480, R16 ;  /* 0x000b948005127825 */ /* 0x000fe400078e0010 */
[----:B------:R-:W-:Y:S01]  /*1840*/  DFMA R30, R24, R6, -R30 ;  /* 0x00000006181e722b */ /* 0x000fe2000000081e */
[----:B------:R-:W-:Y:S01]  /*1850*/  IADD3 R7, PT, PT, R2, -0x1, RZ ;  /* 0xffffffff02077810 */ /* 0x000fe20007ffe0ff */
[----:B------:R-:W-:Y:S01]  /*1860*/  IMAD.WIDE.U32 R18, R3, 0x9a0, R18 ;  /* 0x000009a003127825 */ /* 0x000fe200078e0012 */
[----:B------:R-:W-:-:S03]  /*1870*/  DMUL R68, R68, UR16 ;  /* 0x0000001044447c28 */ /* 0x000fc60008000000 */
[----:B------:R-:W-:Y:S01]  /*1880*/  IMAD.WIDE.U32 R76, R0, 0x8, R18 ;  /* 0x00000008004c7825 */ /* 0x000fe200078e0012 */
[----:B------:R-:W-:-:S04]  /*1890*/  IADD3 R19, PT, PT, R2, -0x3, RZ ;  /* 0xfffffffd02137810 */ /* 0x000fc80007ffe0ff */
[----:B------:R-:W-:Y:S02]  /*18a0*/  DFMA R70, R70, UR14, -R68 ;  /* 0x0000000e46467c2b */ /* 0x000fe40008000844 */
[----:B------:R-:W4:Y:S01]  /*18b0*/  LDG.E.64.CONSTANT R68, desc[UR4][R10.64+0x172900] ;  /* 0x172900040a447981 */ /* 0x000f22000c1e9b00 */
[----:B------:R-:W-:Y:S01]  /*18c0*/  IADD3 R4, PT, PT, R2, -0x4, RZ ;  /* 0xfffffffc02047810 */ /* 0x000fe20007ffe0ff */
[----:B--2---:R-:W-:Y:S02]  /*18d0*/  DFMA R50, R24, R50, -R48 ;  /* 0x000000321832722b */ /* 0x004fe40000000830 */
[----:B------:R-:W2:Y:S01]  /*18e0*/  LDG.E.64.CONSTANT R48, desc[UR4][R10.64+0x2680] ;  /* 0x002680040a307981 */ /* 0x000ea2000c1e9b00 */
[----:B---3--:R-:W-:Y:S02]  /*18f0*/  DFMA R64, R58, R64, -R74 ;  /* 0x000000403a40722b */ /* 0x008fe4000000084a */
[----:B-----5:R-:W-:Y:S01]  /*1900*/  DMUL R58, R42, R62 ;  /* 0x0000003e2a3a7228 */ /* 0x020fe20000000000 */
[----:B------:R-:W3:Y:S01]  /*1910*/  LDG.E.64.CONSTANT R42, desc[UR4][R14.64+0x2680] ;  /* 0x002680040e2a7981 */ /* 0x000ee2000c1e9b00 */
[----:B------:R-:W-:-:S04]  /*1920*/  IMAD.WIDE.U32 R62, R7, 0xb9480, R16 ;  /* 0x000b9480073e7825 */ /* 0x000fc800078e0010 */
[----:B------:R-:W-:Y:S02]  /*1930*/  IMAD.WIDE.U32 R62, R3, 0x9a0, R62 ;  /* 0x000009a0033e7825 */ /* 0x000fe400078e003e */
[----:B------:R-:W-:Y:S02]  /*1940*/  DFMA R60, R24, R60, -R58 ;  /* 0x0000003c183c722b */ /* 0x000fe4000000083a */
[----:B------:R-:W5:Y:S01]  /*1950*/  LDG.E.64.CONSTANT R58, desc[UR4][R76.64] ;  /* 0x000000044c3a7981 */ /* 0x000f62000c1e9b00 */
[----:B------:R-:W-:-:S04]  /*1960*/  IMAD.WIDE.U32 R74, R19, 0xb9480, R16 ;  /* 0x000b9480134a7825 */ /* 0x000fc800078e0010 */
[C---:B------:R-:W-:Y:S02]  /*1970*/  IMAD.WIDE.U32 R24, R0.reuse, 0x8, R62 ;  /* 0x0000000800187825 */ /* 0x040fe400078e003e */
[----:B------:R-:W5:Y:S02]  /*1980*/  LDG.E.64.CONSTANT R62, desc[UR4][R10.64+0xb9480] ;  /* 0x0b9480040a3e7981 */ /* 0x000f64000c1e9b00 */
[----:B------:R-:W-:Y:S02]  /*1990*/  IMAD.WIDE.U32 R74, R3, 0x9a0, R74 ;  /* 0x000009a0034a7825 */ /* 0x000fe400078e004a */
[----:B------:R-:W5:Y:S01]  /*19a0*/  LDG.E.64.CONSTANT R24, desc[UR4][R24.64] ;  /* 0x0000000418187981 */ /* 0x000f62000c1e9b00 */
[----:B------:R-:W-:Y:S01]  /*19b0*/  DFMA R50, R50, UR10, R70 ;  /* 0x0000000a32327c2b */ /* 0x000fe20008000046 */
[----:B------:R-:W-:Y:S02]  /*19c0*/  IMAD.WIDE.U32 R74, R0, 0x8, R74 ;  /* 0x00000008004a7825 */ /* 0x000fe400078e004a */
[----:B------:R-:W5:Y:S02]  /*19d0*/  LDG.E.64.CONSTANT R76, desc[UR4][R10.64+0x2e5200] ;  /* 0x2e5200040a4c7981 */ /* 0x000f64000c1e9b00 */
[----:B------:R-:W-:-:S02]  /*19e0*/  IMAD.WIDE.U32 R70, R4, 0xb9480, R16 ;  /* 0x000b948004467825 */ /* 0x000fc400078e0010 */
[----:B------:R-:W5:Y:S02]  /*19f0*/  LDG.E.64.CONSTANT R16, desc[UR4][R74.64] ;  /* 0x000000044a107981 */ /* 0x000f64000c1e9b00 */
[----:B------:R-:W-:Y:S02]  /*1a00*/  IMAD.WIDE.U32 R70, R3, 0x9a0, R70 ;  /* 0x000009a003467825 */ /* 0x000fe400078e0046 */
[----:B------:R0:W5:Y:S02]  /*1a10*/  LDG.E.64.CONSTANT R74, desc[UR4][R10.64+0x22bd80] ;  /* 0x22bd80040a4a7981 */ /* 0x000164000c1e9b00 */
[----:B------:R-:W-:-:S06]  /*1a20*/  IMAD.WIDE.U32 R70, R0, 0x8, R70 ;  /* 0x0000000800467825 */ /* 0x000fcc00078e0046 */
[----:B------:R-:W5:Y:S01]  /*1a30*/  LDG.E.64.CONSTANT R70, desc[UR4][R70.64] ;  /* 0x0000000446467981 */ /* 0x000f62000c1e9b00 */
[----:B----4-:R-:W-:Y:S02]  /*1a40*/  DMUL R12, R40, R12 ;  /* 0x0000000c280c7228 */ /* 0x010fe40000000000 */
[----:B------:R-:W-:Y:S02]  /*1a50*/  DADD R46, R64, R46 ;  /* 0x00000000402e7229 */ /* 0x000fe4000000002e */
[----:B------:R-:W-:Y:S02]  /*1a60*/  DMUL R56, R40, R56 ;  /* 0x0000003828387228 */ /* 0x000fe40000000000 */
[----:B------:R-:W-:Y:S01]  /*1a70*/  DADD R66, R72, R66 ;  /* 0x0000000048427229 */ /* 0x000fe20000000042 */
[----:B------:R-:W-:Y:S01]  /*1a80*/  UMOV UR10, 0xa0000000 ;  /* 0xa0000000000a7882 */ /* 0x000fe20000000000 */
[----:B------:R-:W-:Y:S01]  /*1a90*/  UMOV UR11, 0x3fe99999 ;  /* 0x3fe99999000b7882 */ /* 0x000fe20000000000 */
[----:B------:R-:W-:Y:S01]  /*1aa0*/  UMOV UR12, 0x60000000 ;  /* 0x60000000000c7882 */ /* 0x000fe20000000000 */
[----:B------:R-:W-:Y:S01]  /*1ab0*/  DMUL R46, R46, UR16 ;  /* 0x000000102e2e7c28 */ /* 0x000fe20008000000 */
[----:B------:R-:W-:Y:S01]  /*1ac0*/  UMOV UR13, 0x3fa374bc ;  /* 0x3fa374bc000d7882 */ /* 0x000fe20000000000 */
[----:B------:R-:W-:Y:S01]  /*1ad0*/  DFMA R38, R34, R38, -R56 ;  /* 0x000000262226722b */ /* 0x000fe20000000838 */
[----:B------:R-:W-:Y:S01]  /*1ae0*/  UMOV UR14, 0x40000000 ;  /* 0x40000000000e7882 */ /* 0x000fe20000000000 */
[----:B------:R-:W-:Y:S01]  /*1af0*/  DMUL R56, R40, R22 ;  /* 0x0000001628387228 */ /* 0x000fe20000000000 */
[----:B------:R-:W-:Y:S01]  /*1b00*/  UMOV UR15, 0x3f6cac08 ;  /* 0x3f6cac08000f7882 */ /* 0x000fe20000000000 */
[----:B------:R-:W4:Y:S02]  /*1b10*/  LDG.E.64.CONSTANT R72, desc[UR4][R26.64+0x2e5200] ;  /* 0x2e5200041a487981 */ /* 0x000f24000c1e9b00 */
[----:B------:R-:W-:-:S02]  /*1b20*/  DFMA R46, R66, UR10, -R46 ;  /* 0x0000000a422e7c2b */ /* 0x000fc4000800082e */
[----:B--2---:R-:W-:Y:S01]  /*1b30*/  DFMA R12, R34, R48, -R12 ;  /* 0x00000030220c722b */ /* 0x004fe2000000080c */
[----:B------:R-:W0:Y:S07]  /*1b40*/  LDC.64 R48, c[0x0][0x3d8] ;  /* 0x0000f600ff307b82 */ /* 0x000e2e0000000a00 */
[----:B------:R-:W-:Y:S02]  /*1b50*/  DFMA R50, R12, -UR18, R50 ;  /* 0x800000120c327c2b */ /* 0x000fe40008000032 */
[----:B------:R-:W1:Y:S06]  /*1b60*/  LDC.64 R12, c[0x0][0x3a8] ;  /* 0x0000ea00ff0c7b82 */ /* 0x000e6c0000000a00 */
[----:B------:R-:W-:Y:S01]  /*1b70*/  DMUL R50, R50, UR6 ;  /* 0x0000000632327c28 */ /* 0x000fe20008000000 */
[----:B0-----:R-:W-:-:S04]  /*1b80*/  IMAD.WIDE.U32 R10, R7, 0xb9480, R48 ;  /* 0x000b9480070a7825 */ /* 0x001fc800078e0030 */
[----:B-1----:R-:W-:-:S03]  /*1b90*/  IMAD.WIDE.U32 R64, R7, 0xb9480, R12 ;  /* 0x000b948007407825 */ /* 0x002fc600078e000c */
[----:B------:R-:W-:Y:S01]  /*1ba0*/  DFMA R44, R44, UR8, -R50 ;  /* 0x000000082c2c7c2b */ /* 0x000fe20008000832 */
[----:B------:R-:W-:-:S04]  /*1bb0*/  IMAD.WIDE.U32 R10, R3, 0x9a0, R10 ;  /* 0x000009a0030a7825 */ /* 0x000fc800078e000a */
[----:B------:R-:W-:-:S04]  /*1bc0*/  IMAD.WIDE.U32 R64, R3, 0x9a0, R64 ;  /* 0x000009a003407825 */ /* 0x000fc800078e0040 */
[----:B------:R-:W-:-:S04]  /*1bd0*/  IMAD.WIDE.U32 R50, R2, 0xb9480, R48 ;  /* 0x000b948002327825 */ /* 0x000fc800078e0030 */
[----:B------:R-:W-:-:S04]  /*1be0*/  IMAD.WIDE.U32 R10, R0, 0x8, R10 ;  /* 0x00000008000a7825 */ /* 0x000fc800078e000a */
[C---:B------:R-:W-:Y:S02]  /*1bf0*/  IMAD.WIDE.U32 R22, R0.reuse, 0x8, R64 ;  /* 0x0000000800167825 */ /* 0x040fe400078e0040 */
[----:B------:R-:W2:Y:S02]  /*1c00*/  LDG.E.64.CONSTANT R10, desc[UR4][R10.64] ;  /* 0x000000040a0a7981 */ /* 0x000ea4000c1e9b00 */
[----:B------:R-:W-:Y:S02]  /*1c10*/  IMAD.WIDE.U32 R40, R3, 0x9a0, R50 ;  /* 0x000009a003287825 */ /* 0x000fe400078e0032 */
[----:B------:R-:W2:Y:S01]  /*1c20*/  LDG.E.64.CONSTANT R22, desc[UR4][R22.64] ;  /* 0x0000000416167981 */ /* 0x000ea2000c1e9b00 */
[----:B------:R-:W-:Y:S01]  /*1c30*/  DADD R50, R60, R30 ;  /* 0x000000003c327229 */ /* 0x000fe2000000001e */
[----:B------:R-:W-:Y:S01]  /*1c40*/  IMAD.WIDE.U32 R40, R0, 0x8, R40 ;  /* 0x0000000800287825 */ /* 0x000fe200078e0028 */
[----:B---3--:R-:W-:Y:S01]  /*1c50*/  DFMA R42, R34, R42, -R56 ;  /* 0x0000002a222a722b */ /* 0x008fe20000000838 */
[----:B------:R-:W3:Y:S02]  /*1c60*/  LDG.E.64.CONSTANT R30, desc[UR4][R54.64+0xb9480] ;  /* 0x0b948004361e7981 */ /* 0x000ee4000c1e9b00 */
[----:B------:R-:W-:-:S02]  /*1c70*/  IMAD.WIDE.U32 R56, R5, 0xb9480, R48 ;  /* 0x000b948005387825 */ /* 0x000fc400078e0030 */
[----:B------:R-:W3:Y:S02]  /*1c80*/  LDG.E.64.CONSTANT R34, desc[UR4][R40.64+0xb9480] ;  /* 0x0b94800428227981 */ /* 0x000ee4000c1e9b00 */
[----:B------:R-:W-:Y:S01]  /*1c90*/  IMAD.WIDE.U32 R60, R5, 0xb9480, R12 ;  /* 0x000b9480053c7825 */ /* 0x000fe200078e000c */
[----:B------:R-:W-:-:S03]  /*1ca0*/  DFMA R46, R50, UR12, R46 ;  /* 0x0000000c322e7c2b */ /* 0x000fc6000800002e */
[----:B------:R-:W-:-:S04]  /*1cb0*/  IMAD.WIDE.U32 R50, R3, 0x9a0, R56 ;  /* 0x000009a003327825 */ /* 0x000fc800078e0038 */
[----:B------:R-:W-:Y:S01]  /*1cc0*/  IMAD.WIDE.U32 R60, R3, 0x9a0, R60 ;  /* 0x000009a0033c7825 */ /* 0x000fe200078e003c */
[----:B------:R-:W-:-:S03]  /*1cd0*/  DADD R42, R42, R38 ;  /* 0x000000002a2a7229 */ /* 0x000fc60000000026 */
[----:B------:R-:W-:Y:S01]  /*1ce0*/  IMAD.WIDE.U32 R50, R0, 0x8, R50 ;  /* 0x0000000800327825 */ /* 0x000fe200078e0032 */
[----:B-----5:R-:W-:-:S03]  /*1cf0*/  DADD R56, R68, -R58 ;  /* 0x0000000044387229 */ /* 0x020fc6000000083a */
[----:B------:R-:W-:Y:S02]  /*1d00*/  IMAD.WIDE.U32 R38, R0, 0x8, R60 ;  /* 0x0000000800267825 */ /* 0x000fe400078e003c */
[----:B------:R-:W5:Y:S04]  /*1d10*/  LDG.E.64.CONSTANT R50, desc[UR4][R50.64] ;  /* 0x0000000432327981 */ /* 0x000f68000c1e9b00 */
[----:B------:R-:W5:Y:S01]  /*1d20*/  LDG.E.64.CONSTANT R38, desc[UR4][R38.64] ;  /* 0x0000000426267981 */ /* 0x000f62000c1e9b00 */
[----:B------:R-:W-:Y:S02]  /*1d30*/  DMUL R56, R56, UR16 ;  /* 0x0000001038387c28 */ /* 0x000fe40008000000 */
[----:B------:R-:W-:Y:S02]  /*1d40*/  DADD R60, R62, -R24 ;  /* 0x000000003e3c7229 */ /* 0x000fe40000000818 */
[----:B------:R-:W-:Y:S01]  /*1d50*/  DFMA R64, R42, -UR14, R46 ;  /* 0x8000000e2a407c2b */ /* 0x000fe2000800002e */
[----:B------:R-:W4:Y:S04]  /*1d60*/  LDG.E.64.CONSTANT R42, desc[UR4][R54.64+0x172900] ;  /* 0x17290004362a7981 */ /* 0x000f28000c1e9b00 */
[----:B------:R-:W4:Y:S01]  /*1d70*/  LDG.E.64.CONSTANT R46, desc[UR4][R40.64+0x172900] ;  /* 0x17290004282e7981 */ /* 0x000f22000c1e9b00 */
[----:B------:R-:W-:-:S02]  /*1d80*/  DFMA R56, R60, UR10, -R56 ;  /* 0x0000000a3c387c2b */ /* 0x000fc40008000838 */
[----:B------:R-:W-:Y:S01]  /*1d90*/  DMUL R60, R64, UR6 ;  /* 0x00000006403c7c28 */ /* 0x000fe20008000000 */
[----:B------:R-:W0:Y:S01]  /*1da0*/  LDCU.64 UR6, c[0x0][0x3f8] ;  /* 0x00007f00ff0677ac */ /* 0x000e220008000a00 */
[----:B------:R-:W-:-:S06]  /*1db0*/  DADD R64, R74, -R16 ;  /* 0x000000004a407229 */ /* 0x000fcc0000000810 */
[----:B------:R-:W-:Y:S02]  /*1dc0*/  DFMA R32, R32, UR8, -R60 ;  /* 0x0000000820207c2b */ /* 0x000fe4000800083c */
[----:B------:R-:W-:Y:S01]  /*1dd0*/  DFMA R64, R64, UR12, R56 ;  /* 0x0000000c40407c2b */ /* 0x000fe20008000038 */
[----:B------:R-:W-:-:S04]  /*1de0*/  IMAD.WIDE.U32 R60, R19, 0xb9480, R48 ;  /* 0x000b9480133c7825 */ /* 0x000fc800078e0030 */
[----:B------:R-:W-:Y:S01]  /*1df0*/  IMAD.WIDE.U32 R56, R19, 0xb9480, R12 ;  /* 0x000b948013387825 */ /* 0x000fe200078e000c */
[----:B------:R-:W-:-:S03]  /*1e00*/  DADD R66, R76, -R70 ;  /* 0x000000004c427229 */ /* 0x000fc60000000846 */
[----:B------:R-:W-:-:S04]  /*1e10*/  IMAD.WIDE.U32 R60, R3, 0x9a0, R60 ;  /* 0x000009a0033c7825 */ /* 0x000fc800078e003c */
[----:B------:R-:W-:-:S04]  /*1e20*/  IMAD.WIDE.U32 R56, R3, 0x9a0, R56 ;  /* 0x000009a003387825 */ /* 0x000fc800078e0038 */
[----:B------:R-:W-:-:S04]  /*1e30*/  IMAD.WIDE.U32 R60, R0, 0x8, R60 ;  /* 0x00000008003c7825 */ /* 0x000fc800078e003c */
[----:B------:R-:W-:Y:S01]  /*1e40*/  IMAD.WIDE.U32 R56, R0, 0x8, R56 ;  /* 0x0000000800387825 */ /* 0x000fe200078e0038 */
[----:B------:R-:W-:Y:S01]  /*1e50*/  DFMA R66, R66, -UR14, R64 ;  /* 0x8000000e42427c2b */ /* 0x000fe20008000040 */
[----:B------:R-:W4:Y:S04]  /*1e60*/  LDG.E.64.CONSTANT R60, desc[UR4][R60.64] ;  /* 0x000000043c3c7981 */ /* 0x000f28000c1e9b00 */
[----:B------:R-:W4:Y:S03]  /*1e70*/  LDG.E.64.CONSTANT R56, desc[UR4][R56.64] ;  /* 0x0000000438387981 */ /* 0x000f26000c1e9b00 */
[----:B0-----:R-:W-:Y:S01]  /*1e80*/  DFMA R66, -R66, UR6, R36 ;  /* 0x0000000642427c2b */ /* 0x001fe20008000124 */
[----:B------:R-:W4:Y:S04]  /*1e90*/  LDG.E.64.CONSTANT R64, desc[UR4][R54.64+0x22bd80] ;  /* 0x22bd800436407981 */ /* 0x000f28000c1e9b00 */
[----:B------:R-:W4:Y:S01]  /*1ea0*/  LDG.E.64.CONSTANT R36, desc[UR4][R40.64+0x22bd80] ;  /* 0x22bd800428247981 */ /* 0x000f22000c1e9b00 */
[----:B------:R-:W-:-:S03]  /*1eb0*/  IMAD.WIDE.U32 R48, R4, 0xb9480, R48 ;  /* 0x000b948004307825 */ /* 0x000fc600078e0030 */
[----:B------:R-:W4:Y:S01]  /*1ec0*/  LDG.E.64.CONSTANT R54, desc[UR4][R54.64+0x2e5200] ;  /* 0x2e52000436367981 */ /* 0x000f22000c1e9b00 */
[----:B------:R-:W-:-:S03]  /*1ed0*/  IMAD.WIDE.U32 R48, R3, 0x9a0, R48 ;  /* 0x000009a003307825 */ /* 0x000fc600078e0030 */
[----:B------:R-:W4:Y:S01]  /*1ee0*/  LDG.E.64.CONSTANT R40, desc[UR4][R40.64+0x2e5200] ;  /* 0x2e52000428287981 */ /* 0x000f22000c1e9b00 */
[----:B------:R-:W-:-:S06]  /*1ef0*/  IMAD.WIDE.U32 R48, R0, 0x8, R48 ;  /* 0x0000000800307825 */ /* 0x000fcc00078e0030 */
[----:B------:R-:W4:Y:S01]  /*1f00*/  LDG.E.64.CONSTANT R48, desc[UR4][R48.64] ;  /* 0x0000000430307981 */ /* 0x000f22000c1e9b00 */
[----:B--2---:R-:W-:-:S08]  /*1f10*/  DMUL R22, R22, R10 ;  /* 0x0000000a16167228 */ /* 0x004fd00000000000 */
[----:B---3--:R-:W-:Y:S01]  /*1f20*/  DFMA R30, R30, R34, -R22 ;  /* 0x000000221e1e722b */ /* 0x008fe20000000816 */
[----:B------:R-:W-:Y:S02]  /*1f30*/  IMAD.WIDE.U32 R22, R4, 0xb9480, R12 ;  /* 0x000b948004167825 */ /* 0x000fe400078e000c */
[----:B------:R-:W0:Y:S02]  /*1f40*/  LDC.64 R12, c[0x0][0x3b0] ;  /* 0x0000ec00ff0c7b82 */ /* 0x000e240000000a00 */
[----:B------:R-:W-:-:S04]  /*1f50*/  IMAD.WIDE.U32 R22, R3, 0x9a0, R22 ;  /* 0x000009a003167825 */ /* 0x000fc800078e0016 */
[----:B------:R-:W-:-:S06]  /*1f60*/  IMAD.WIDE.U32 R22, R0, 0x8, R22 ;  /* 0x0000000800167825 */ /* 0x000fcc00078e0016 */
[----:B------:R-:W2:Y:S01]  /*1f70*/  LDG.E.64.CONSTANT R22, desc[UR4][R22.64] ;  /* 0x0000000416167981 */ /* 0x000ea2000c1e9b00 */
[----:B-----5:R-:W-:-:S08]  /*1f80*/  DMUL R38, R38, R50 ;  /* 0x0000003226267228 */ /* 0x020fd00000000000 */
[----:B----4-:R-:W-:Y:S01]  /*1f90*/  DFMA R38, R42, R46, -R38 ;  /* 0x0000002e2a26722b */ /* 0x010fe20000000826 */
[----:B0-----:R-:W-:-:S04]  /*1fa0*/  IMAD.WIDE.U32 R42, R7, 0xb9480, R12 ;  /* 0x000b9480072a7825 */ /* 0x001fc800078e000c */
[----:B------:R-:W-:-:S04]  /*1fb0*/  IMAD.WIDE.U32 R42, R3, 0x9a0, R42 ;  /* 0x000009a0032a7825 */ /* 0x000fc800078e002a */
[----:B------:R-:W-:Y:S01]  /*1fc0*/  IMAD.WIDE.U32 R42, R0, 0x8, R42 ;  /* 0x00000008002a7825 */ /* 0x000fe200078e002a */
[----:B------:R-:W-:-:S05]  /*1fd0*/  DMUL R38, R38, UR16 ;  /* 0x0000001026267c28 */ /* 0x000fca0008000000 */
[----:B------:R-:W3:Y:S03]  /*1fe0*/  LDG.E.64.CONSTANT R42, desc[UR4][R42.64] ;  /* 0x000000042a2a7981 */ /* 0x000ee6000c1e9b00 */
[----:B------:R-:W-:Y:S01]  /*1ff0*/  DFMA R38, R30, UR10, -R38 ;  /* 0x0000000a1e267c2b */ /* 0x000fe20008000826 */
[----:B------:R-:W4:Y:S01]  /*2000*/  LDG.E.64.CONSTANT R30, desc[UR4][R26.64+0xb9480] ;  /* 0x0b9480041a1e7981 */ /* 0x000f22000c1e9b00 */
[----:B------:R-:W-:-:S08]  /*2010*/  DMUL R56, R56, R60 ;  /* 0x0000003c38387228 */ /* 0x000fd00000000000 */
[----:B------:R-:W-:Y:S01]  /*2020*/  DFMA R64, R64, R36, -R56 ;  /* 0x000000244040722b */ /* 0x000fe20000000838 */
[----:B------:R-:W-:-:S04]  /*2030*/  IMAD.WIDE.U32 R56, R5, 0xb9480, R12 ;  /* 0x000b948005387825 */ /* 0x000fc800078e000c */
[----:B------:R-:W-:-:S04]  /*2040*/  IMAD.WIDE.U32 R56, R3, 0x9a0, R56 ;  /* 0x000009a003387825 */ /* 0x000fc800078e0038 */
[----:B------:R-:W-:-:S06]  /*2050*/  IMAD.WIDE.U32 R56, R0, 0x8, R56 ;  /* 0x0000000800387825 */ /* 0x000fcc00078e0038 */
[----:B------:R-:W5:Y:S01]  /*2060*/  LDG.E.64.CONSTANT R56, desc[UR4][R56.64] ;  /* 0x0000000438387981 */ /* 0x000f62000c1e9b00 */
[----:B------:R-:W-:-:S03]  /*2070*/  DFMA R64, R64, UR12, R38 ;  /* 0x0000000c40407c2b */ /* 0x000fc60008000026 */
[----:B------:R-:W5:Y:S01]  /*2080*/  LDG.E.64.CONSTANT R38, desc[UR4][R26.64+0x172900] ;  /* 0x172900041a267981 */ /* 0x000f62000c1e9b00 */
[----:B------:R-:W-:Y:S02]  /*2090*/  DMUL R24, R24, R10 ;  /* 0x0000000a18187228 */ /* 0x000fe40000000000 */
[----:B------:R-:W-:-:S06]  /*20a0*/  DMUL R58, R58, R50 ;  /* 0x000000323a3a7228 */ /* 0x000fcc0000000000 */
[----:B------:R-:W-:Y:S01]  /*20b0*/  DFMA R24, R62, R34, -R24 ;  /* 0x000000223e18722b */ /* 0x000fe20000000818 */
[----:B------:R-:W-:Y:S01]  /*20c0*/  IMAD.WIDE.U32 R62, R19, 0xb9480, R12 ;  /* 0x000b9480133e7825 */ /* 0x000fe200078e000c */
[----:B------:R-:W-:-:S03]  /*20d0*/  DFMA R58, R68, R46, -R58 ;  /* 0x0000002e443a722b */ /* 0x000fc6000000083a */
[----:B------:R-:W-:Y:S01]  /*20e0*/  IMAD.WIDE.U32 R68, R4, 0xb9480, R12 ;  /* 0x000b948004447825 */ /* 0x000fe200078e000c */
[----:B------:R-:W-:-:S03]  /*20f0*/  DMUL R70, R70, R48 ;  /* 0x0000003046467228 */ /* 0x000fc60000000000 */
[----:B------:R-:W-:-:S05]  /*2100*/  IMAD.WIDE.U32 R12, R5, 0xb9480, R52 ;  /* 0x000b9480050c7825 */ /* 0x000fca00078e0034 */
[----:B------:R-:W-:Y:S01]  /*2110*/  DFMA R76, R76, R40, -R70 ;  /* 0x000000284c4c722b */ /* 0x000fe20000000846 */
[----:B------:R-:W-:-:S04]  /*2120*/  IMAD.WIDE.U32 R12, R3, 0x9a0, R12 ;  /* 0x000009a0030c7825 */ /* 0x000fc800078e000c */
[----:B------:R-:W-:-:S06]  /*2130*/  IMAD.WIDE.U32 R12, R0, 0x8, R12 ;  /* 0x00000008000c7825 */ /* 0x000fcc00078e000c */
[----:B------:R-:W5:Y:S01]  /*2140*/  LDG.E.64.CONSTANT R12, desc[UR4][R12.64] ;  /* 0x000000040c0c7981 */ /* 0x000f62000c1e9b00 */
[----:B--2---:R-:W-:-:S08]  /*2150*/  DMUL R22, R22, R48 ;  /* 0x0000003016167228 */ /* 0x004fd00000000000 */
[----:B------:R-:W-:Y:S02]  /*2160*/  DFMA R22, R54, R40, -R22 ;  /* 0x000000283616722b */ /* 0x000fe40000000816 */
[----:B------:R-:W-:Y:S01]  /*2170*/  DMUL R54, R16, R60 ;  /* 0x0000003c10367228 */ /* 0x000fe20000000000 */
[C---:B------:R-:W-:Y:S01]  /*2180*/  IMAD.WIDE.U32 R16, R3.reuse, 0x9a0, R62 ;  /* 0x000009a003107825 */ /* 0x040fe200078e003e */
[----:B---3--:R-:W-:Y:S01]  /*2190*/  DMUL R62, R10, R42 ;  /* 0x0000002a0a3e7228 */ /* 0x008fe20000000000 */
[----:B------:R-:W0:Y:S07]  /*21a0*/  LDC.64 R42, c[0x0][0x3e0] ;  /* 0x0000f800ff2a7b82 */ /* 0x000e2e0000000a00 */
[----:B----4-:R-:W-:Y:S01]  /*21b0*/  DFMA R62, R34, R30, -R62 ;  /* 0x0000001e223e722b */ /* 0x010fe2000000083e */
[----:B------:R-:W-:Y:S01]  /*21c0*/  IMAD.WIDE.U32 R30, R3, 0x9a0, R68 ;  /* 0x000009a0031e7825 */ /* 0x000fe200078e0044 */
[----:B------:R-:W-:Y:S01]  /*21d0*/  DFMA R74, R74, R36, -R54 ;  /* 0x000000244a4a722b */ /* 0x000fe20000000836 */
[----:B------:R-:W2:Y:S02]  /*21e0*/  LDG.E.64.CONSTANT R68, desc[UR4][R14.64+0x172900] ;  /* 0x172900040e447981 */ /* 0x000ea4000c1e9b00 */
[----:B------:R-:W-:-:S02]  /*21f0*/  IMAD.WIDE.U32 R30, R0, 0x8, R30 ;  /* 0x00000008001e7825 */ /* 0x000fc400078e001e */
[----:B------:R1:W3:Y:S04]  /*2200*/  LDG.E.64.CONSTANT R54, desc[UR4][R26.64+0x22bd80] ;  /* 0x22bd80041a367981 */ /* 0x0002e8000c1e9b00 */
[----:B------:R-:W4:Y:S01]  /*2210*/  LDG.E.64.CONSTANT R30, desc[UR4][R30.64] ;  /* 0x000000041e1e7981 */ /* 0x000f22000c1e9b00 */
[----:B------:R-:W-:-:S04]  /*2220*/  IMAD.WIDE.U32 R16, R0, 0x8, R16 ;  /* 0x0000000800107825 */ /* 0x000fc800078e0010 */
[----:B0-----:R-:W-:Y:S02]  /*2230*/  IMAD.WIDE.U32 R70, R5, 0xb9480, R42 ;  /* 0x000b948005467825 */ /* 0x001fe400078e002a */
[----:B------:R-:W2:Y:S02]  /*2240*/  LDG.E.64.CONSTANT R16, desc[UR4][R16.64] ;  /* 0x0000000410107981 */ /* 0x000ea4000c1e9b00 */
[----:B------:R-:W-:-:S04]  /*2250*/  IMAD.WIDE.U32 R70, R3, 0x9a0, R70 ;  /* 0x000009a003467825 */ /* 0x000fc800078e0046 */
[----:B------:R-:W-:-:S06]  /*2260*/  IMAD.WIDE.U32 R70, R0, 0x8, R70 ;  /* 0x0000000800467825 */ /* 0x000fcc00078e0046 */
[----:B------:R-:W3:Y:S01]  /*2270*/  LDG.E.64.CONSTANT R70, desc[UR4][R70.64] ;  /* 0x0000000446467981 */ /* 0x000ee2000c1e9b00 */
[----:B-----5:R-:W-:-:S08]  /*2280*/  DMUL R56, R50, R56 ;  /* 0x0000003832387228 */ /* 0x020fd00000000000 */
[----:B------:R-:W-:Y:S01]  /*2290*/  DFMA R56, R46, R38, -R56 ;  /* 0x000000262e38722b */ /* 0x000fe20000000838 */
[----:B------:R-:W5:Y:S01]  /*22a0*/  LDG.E.64.CONSTANT R38, desc[UR4][R8.64+0x172900] ;  /* 0x1729000408267981 */ /* 0x000f62000c1e9b00 */
[----:B-1----:R-:W-:-:S04]  /*22b0*/  IMAD.WIDE.U32 R26, R7, 0xb9480, R42 ;  /* 0x000b9480071a7825 */ /* 0x002fc800078e002a */
[----:B------:R-:W-:Y:S02]  /*22c0*/  IMAD.WIDE.U32 R6, R7, 0xb9480, R52 ;  /* 0x000b948007067825 */ /* 0x000fe400078e0034 */
[----:B------:R-:W-:Y:S02]  /*22d0*/  DMUL R56, R56, UR16 ;  /* 0x0000001038387c28 */ /* 0x000fe40008000000 */
[----:B------:R-:W-:-:S04]  /*22e0*/  IMAD.WIDE.U32 R26, R3, 0x9a0, R26 ;  /* 0x000009a0031a7825 */ /* 0x000fc800078e001a */
[----:B------:R-:W-:Y:S02]  /*22f0*/  IMAD.WIDE.U32 R6, R3, 0x9a0, R6 ;  /* 0x000009a003067825 */ /* 0x000fe400078e0006 */
[----:B------:R-:W-:Y:S02]  /*2300*/  DFMA R56, R62, UR10, -R56 ;  /* 0x0000000a3e387c2b */ /* 0x000fe40008000838 */
[----:B------:R-:W-:Y:S01]  /*2310*/  DMUL R12, R50, R12 ;  /* 0x0000000c320c7228 */ /* 0x000fe20000000000 */
[C---:B------:R-:W-:Y:S01]  /*2320*/  IMAD.WIDE.U32 R6, R0.reuse, 0x8, R6 ;  /* 0x0000000800067825 */ /* 0x040fe200078e0006 */
[----:B------:R-:W-:Y:S01]  /*2330*/  DFMA R22, R22, -UR14, R64 ;  /* 0x8000000e16167c2b */ /* 0x000fe20008000040 */
[----:B------:R-:W5:Y:S02]  /*2340*/  LDG.E.64.CONSTANT R62, desc[UR4][R8.64+0x2e5200] ;  /* 0x2e520004083e7981 */ /* 0x000f64000c1e9b00 */
[----:B------:R-:W-:Y:S02]  /*2350*/  IMAD.WIDE.U32 R26, R0, 0x8, R26 ;  /* 0x00000008001a7825 */ /* 0x000fe400078e001a */
[----:B------:R-:W5:Y:S04]  /*2360*/  LDG.E.64.CONSTANT R6, desc[UR4][R6.64] ;  /* 0x0000000406067981 */ /* 0x000f68000c1e9b00 */
[----:B------:R-:W5:Y:S04]  /*2370*/  LDG.E.64.CONSTANT R26, desc[UR4][R26.64] ;  /* 0x000000041a1a7981 */ /* 0x000f68000c1e9b00 */
[----:B------:R-:W5:Y:S01]  /*2380*/  LDG.E.64.CONSTANT R64, desc[UR4][R14.64+0x2e5200] ;  /* 0x2e5200040e407981 */ /* 0x000f62000c1e9b00 */
[----:B----4-:R-:W-:-:S08]  /*2390*/  DMUL R30, R48, R30 ;  /* 0x0000001e301e7228 */ /* 0x010fd00000000000 */
[----:B------:R-:W-:Y:S01]  /*23a0*/  DFMA R72, R40, R72, -R30 ;  /* 0x000000482848722b */ /* 0x000fe2000000081e */
[----:B------:R-:W-:Y:S01]  /*23b0*/  IMAD.WIDE.U32 R30, R19, 0xb9480, R42 ;  /* 0x000b9480131e7825 */ /* 0x000fe200078e002a */
[----:B--2---:R-:W-:-:S03]  /*23c0*/  DMUL R16, R60, R16 ;  /* 0x000000103c107228 */ /* 0x004fc60000000000 */
[----:B------:R-:W-:-:S04]  /*23d0*/  IMAD.WIDE.U32 R18, R19, 0xb9480, R52 ;  /* 0x000b948013127825 */ /* 0x000fc800078e0034 */
[C---:B------:R-:W-:Y:S01]  /*23e0*/  IMAD.WIDE.U32 R30, R3.reuse, 0x9a0, R30 ;  /* 0x000009a0031e7825 */ /* 0x040fe200078e001e */
[----:B---3--:R-:W-:Y:S02]  /*23f0*/  DFMA R16, R36, R54, -R16 ;  /* 0x000000362410722b */ /* 0x008fe40000000810 */
[----:B------:R-:W-:Y:S01]  /*2400*/  DFMA R12, R46, R68, -R12 ;  /* 0x000000442e0c722b */ /* 0x000fe2000000080c */
[----:B------:R-:W-:Y:S01]  /*2410*/  IMAD.WIDE.U32 R18, R3, 0x9a0, R18 ;  /* 0x000009a003127825 */ /* 0x000fe200078e0012 */
[----:B------:R-:W-:Y:S01]  /*2420*/  DMUL R50, R50, R70 ;  /* 0x0000004632327228 */ /* 0x000fe20000000000 */
[----:B------:R-:W2:Y:S02]  /*2430*/  LDG.E.64.CONSTANT R54, desc[UR4][R8.64+0xb9480] ;  /* 0x0b94800408367981 */ /* 0x000ea4000c1e9b00 */
[----:B------:R-:W-:-:S04]  /*2440*/  IMAD.WIDE.U32 R42, R4, 0xb9480, R42 ;  /* 0x000b9480042a7825 */ /* 0x000fc800078e002a */
[----:B------:R-:W-:-:S04]  /*2450*/  IMAD.WIDE.U32 R30, R0, 0x8, R30 ;  /* 0x00000008001e7825 */ /* 0x000fc800078e001e */
[----:B------:R-:W-:Y:S01]  /*2460*/  IMAD.WIDE.U32 R4, R4, 0xb9480, R52 ;  /* 0x000b948004047825 */ /* 0x000fe200078e0034 */
[----:B------:R-:W-:Y:S01]  /*2470*/  DFMA R16, R16, UR12, R56 ;  /* 0x0000000c10107c2b */ /* 0x000fe20008000038 */
[----:B------:R-:W3:Y:S02]  /*2480*/  LDG.E.64.CONSTANT R30, desc[UR4][R30.64] ;  /* 0x000000041e1e7981 */ /* 0x000ee4000c1e9b00 */
[----:B------:R-:W-:Y:S01]  /*2490*/  IMAD.WIDE.U32 R68, R0, 0x8, R18 ;  /* 0x0000000800447825 */ /* 0x000fe200078e0012 */
[----:B-----5:R-:W-:Y:S01]  /*24a0*/  DFMA R50, R46, R38, -R50 ;  /* 0x000000262e32722b */ /* 0x020fe20000000832 */
[----:B------:R-:W4:Y:S02]  /*24b0*/  LDG.E.64.CONSTANT R18, desc[UR4][R8.64+0x22bd80] ;  /* 0x22bd800408127981 */ /* 0x000f24000c1e9b00 */
[C---:B------:R-:W-:Y:S02]  /*24c0*/  IMAD.WIDE.U32 R56, R3.reuse, 0x9a0, R4 ;  /* 0x000009a003387825 */ /* 0x040fe400078e0004 */
[----:B------:R0:W5:Y:S02]  /*24d0*/  LDG.E.64.CONSTANT R4, desc[UR4][R68.64] ;  /* 0x0000000444047981 */ /* 0x000164000c1e9b00 */
[----:B------:R-:W-:-:S02]  /*24e0*/  IMAD.WIDE.U32 R42, R3, 0x9a0, R42 ;  /* 0x000009a0032a7825 */ /* 0x000fc400078e002a */
[----:B------:R-:W4:Y:S02]  /*24f0*/  LDG.E.64.CONSTANT R46, desc[UR4][R14.64+0xb9480] ;  /* 0x0b9480040e2e7981 */ /* 0x000f24000c1e9b00 */
[----:B------:R-:W-:-:S04]  /*2500*/  IMAD.WIDE.U32 R52, R0, 0x8, R42 ;  /* 0x0000000800347825 */ /* 0x000fc800078e002a */
[----:B------:R-:W-:Y:S02]  /*2510*/  IMAD.WIDE.U32 R42, R0, 0x8, R56 ;  /* 0x00000008002a7825 */ /* 0x000fe400078e0038 */
[----:B------:R-:W4:Y:S04]  /*2520*/  LDG.E.64.CONSTANT R56, desc[UR4][R14.64+0x22bd80] ;  /* 0x22bd80040e387981 */ /* 0x000f28000c1e9b00 */
[----:B------:R-:W4:Y:S04]  /*2530*/  LDG.E.64.CONSTANT R52, desc[UR4][R52.64] ;  /* 0x0000000434347981 */ /* 0x000f28000c1e9b00 */
[----:B------:R-:W4:Y:S01]  /*2540*/  LDG.E.64.CONSTANT R42, desc[UR4][R42.64] ;  /* 0x000000042a2a7981 */ /* 0x000f22000c1e9b00 */
[----:B------:R-:W-:-:S02]  /*2550*/  DADD R38, R38, -R70 ;  /* 0x0000000026267229 */ /* 0x000fc40000000846 */
[----:B------:R-:W-:-:S06]  /*2560*/  DMUL R6, R10, R6 ;  /* 0x000000060a067228 */ /* 0x000fcc0000000000 */
[----:B------:R-:W-:Y:S02]  /*2570*/  DADD R58, R58, R38 ;  /* 0x000000003a3a7229 */ /* 0x000fe40000000026 */
[----:B0-----:R-:W-:Y:S02]  /*2580*/  DMUL R68, R10, R26 ;  /* 0x0000001a0a447228 */ /* 0x001fe40000000000 */
[----:B------:R-:W-:Y:S01]  /*2590*/  DADD R12, R12, R50 ;  /* 0x000000000c0c7229 */ /* 0x000fe20000000032 */
[----:B------:R-:W0:Y:S07]  /*25a0*/  LDC.64 R10, c[0x0][0x388] ;  /* 0x0000e200ff0a7b82 */ /* 0x000e2e0000000a00 */
[----:B------:R-:W-:-:S02]  /*25b0*/  DMUL R12, R12, UR16 ;  /* 0x000000100c0c7c28 */ /* 0x000fc40008000000 */
[----:B------:R-:W-:Y:S02]  /*25c0*/  DFMA R16, R72, -UR14, R16 ;  /* 0x8000000e48107c2b */ /* 0x000fe40008000010 */
[----:B------:R-:W-:Y:S01]  /*25d0*/  DFMA R22, -R22, UR6, R28 ;  /* 0x0000000616167c2b */ /* 0x000fe2000800011c */
[----:B0-----:R-:W-:-:S05]  /*25e0*/  IMAD.WIDE.U32 R10, R2, 0xb9480, R10 ;  /* 0x000b9480020a7825 */ /* 0x001fca00078e000a */
[----:B------:R-:W-:Y:S01]  /*25f0*/  DFMA R16, -R16, UR6, R20 ;  /* 0x0000000610107c2b */ /* 0x000fe20008000114 */
[----:B------:R-:W-:-:S04]  /*2600*/  IMAD.WIDE.U32 R10, R3, 0x9a0, R10 ;  /* 0x000009a0030a7825 */ /* 0x000fc800078e000a */
[----:B------:R-:W-:Y:S01]  /*2610*/  IMAD.WIDE.U32 R10, R0, 0x8, R10 ;  /* 0x00000008000a7825 */ /* 0x000fe200078e000a */
[----:B--2---:R-:W-:Y:S02]  /*2620*/  DADD R38, R54, -R26 ;  /* 0x0000000036267229 */ /* 0x004fe4000000081a */
[----:B------:R-:W-:Y:S02]  /*2630*/  DFMA R54, R34, R54, -R68 ;  /* 0x000000362236722b */ /* 0x000fe40000000844 */
[----:B---3--:R-:W-:-:S04]  /*2640*/  DMUL R8, R60, R30 ;  /* 0x0000001e3c087228 */ /* 0x008fc80000000000 */
[----:B------:R-:W-:Y:S02]  /*2650*/  DADD R24, R24, R38 ;  /* 0x0000000018187229 */ /* 0x000fe40000000026 */
[----:B------:R-:W0:Y:S01]  /*2660*/  LDC.64 R38, c[0x0][0x380] ;  /* 0x0000e000ff267b82 */ /* 0x000e220000000a00 */
[----:B-----5:R-:W-:Y:S02]  /*2670*/  DMUL R4, R60, R4 ;  /* 0x000000043c047228 */ /* 0x020fe40000000000 */
[----:B----4-:R-:W-:Y:S02]  /*2680*/  DFMA R6, R34, R46, -R6 ;  /* 0x0000002e2206722b */ /* 0x010fe40000000806 */
[----:B------:R-:W-:Y:S02]  /*2690*/  DADD R30, R18, -R30 ;  /* 0x00000000121e7229 */ /* 0x000fe4000000081e */
[----:B------:R-:W-:Y:S01]  /*26a0*/  DFMA R18, R36, R18, -R8 ;  /* 0x000000122412722b */ /* 0x000fe20000000808 */
[----:B------:R-:W1:Y:S03]  /*26b0*/  LDC.64 R8, c[0x0][0x390] ;  /* 0x0000e400ff087b82 */ /* 0x000e660000000a00 */
[----:B------:R-:W-:-:S02]  /*26c0*/  DADD R54, R6, R54 ;  /* 0x0000000006367229 */ /* 0x000fc40000000036 */
[----:B------:R-:W-:Y:S02]  /*26d0*/  DFMA R56, R36, R56, -R4 ;  /* 0x000000382438722b */ /* 0x000fe40000000804 */
[----:B------:R-:W-:Y:S01]  /*26e0*/  DMUL R26, R58, UR16 ;  /* 0x000000103a1a7c28 */ /* 0x000fe20008000000 */
[----:B------:R-:W2:Y:S01]  /*26f0*/  LDC.64 R4, c[0x0][0x398] ;  /* 0x0000e600ff047b82 */ /* 0x000ea20000000a00 */
[C---:B------:R-:W-:Y:S02]  /*2700*/  DMUL R14, R48.reuse, R52 ;  /* 0x00000034300e7228 */ /* 0x040fe40000000000 */
[----:B------:R-:W-:-:S05]  /*2710*/  DMUL R42, R48, R42 ;  /* 0x0000002a302a7228 */ /* 0x000fca0000000000 */
[----:B------:R-:W3:Y:S01]  /*2720*/  LDC.64 R6, c[0x0][0x3a0] ;  /* 0x0000e800ff067b82 */ /* 0x000ee20000000a00 */
[----:B------:R-:W-:Y:S02]  /*2730*/  DFMA R24, R24, UR10, -R26 ;  /* 0x0000000a18187c2b */ /* 0x000fe4000800081a */
[----:B------:R-:W-:Y:S02]  /*2740*/  DADD R74, R74, R30 ;  /* 0x000000004a4a7229 */ /* 0x000fe4000000001e */
[----:B------:R-:W-:Y:S02]  /*2750*/  DADD R52, R62, -R52 ;  /* 0x000000003e347229 */ /* 0x000fe40000000834 */
[----:B------:R-:W-:Y:S02]  /*2760*/  DFMA R14, R40, R62, -R14 ;  /* 0x0000003e280e722b */ /* 0x000fe4000000080e */
[----:B------:R-:W-:Y:S02]  /*2770*/  DFMA R12, R54, UR10, -R12 ;  /* 0x0000000a360c7c2b */ /* 0x000fe4000800080c */
[----:B------:R-:W-:-:S02]  /*2780*/  DADD R18, R56, R18 ;  /* 0x0000000038127229 */ /* 0x000fc40000000012 */
[----:B------:R-:W-:Y:S02]  /*2790*/  DFMA R42, R40, R64, -R42 ;  /* 0x00000040282a722b */ /* 0x000fe4000000082a */
[----:B------:R-:W-:Y:S02]  /*27a0*/  DFMA R24, R74, UR12, R24 ;  /* 0x0000000c4a187c2b */ /* 0x000fe40008000018 */
[----:B------:R-:W-:Y:S02]  /*27b0*/  DADD R52, R76, R52 ;  /* 0x000000004c347229 */ /* 0x000fe40000000034 */
[----:B------:R-:W-:Y:S02]  /*27c0*/  DFMA R12, R18, UR12, R12 ;  /* 0x0000000c120c7c2b */ /* 0x000fe4000800000c */
[----:B------:R-:W-:Y:S01]  /*27d0*/  DADD R14, R42, R14 ;  /* 0x000000002a0e7229 */ /* 0x000fe2000000000e */
[----:B0-----:R-:W-:-:S04]  /*27e0*/  IMAD.WIDE.U32 R38, R2, 0xb9480, R38 ;  /* 0x000b948002267825 */ /* 0x001fc800078e0026 */
[----:B-1----:R-:W-:Y:S01]  /*27f0*/  IMAD.WIDE.U32 R8, R2, 0xb9480, R8 ;  /* 0x000b948002087825 */ /* 0x002fe200078e0008 */
[----:B------:R-:W-:-:S03]  /*2800*/  DFMA R24, R52, -UR14, R24 ;  /* 0x8000000e34187c2b */ /* 0x000fc60008000018 */
[----:B--2---:R-:W-:Y:S01]  /*2810*/  IMAD.WIDE.U32 R4, R2, 0xb9480, R4 ;  /* 0x000b948002047825 */ /* 0x004fe200078e0004 */
[----:B------:R-:W-:-:S03]  /*2820*/  DFMA R12, R14, -UR14, R12 ;  /* 0x8000000e0e0c7c2b */ /* 0x000fc6000800000c */
[----:B---3--:R-:W-:-:S04]  /*2830*/  IMAD.WIDE.U32 R6, R2, 0xb9480, R6 ;  /* 0x000b948002067825 */ /* 0x008fc800078e0006 */
[----:B------:R-:W-:-:S04]  /*2840*/  IMAD.WIDE.U32 R38, R3, 0x9a0, R38 ;  /* 0x000009a003267825 */ /* 0x000fc800078e0026 */
[----:B------:R-:W-:-:S04]  /*2850*/  IMAD.WIDE.U32 R8, R3, 0x9a0, R8 ;  /* 0x000009a003087825 */ /* 0x000fc800078e0008 */
[----:B------:R-:W-:Y:S01]  /*2860*/  IMAD.WIDE.U32 R4, R3, 0x9a0, R4 ;  /* 0x000009a003047825 */ /* 0x000fe200078e0004 */
[----:B------:R-:W-:-:S03]  /*2870*/  DFMA R24, -R24, UR6, R44 ;  /* 0x0000000618187c2b */ /* 0x000fc6000800012c */
[----:B------:R-:W-:Y:S01]  /*2880*/  IMAD.WIDE.U32 R6, R3, 0x9a0, R6 ;  /* 0x000009a003067825 */ /* 0x000fe200078e0006 */
[----:B------:R-:W-:-:S03]  /*2890*/  DFMA R12, -R12, UR6, R32 ;  /* 0x000000060c0c7c2b */ /* 0x000fc60008000120 */
[----:B------:R-:W-:-:S04]  /*28a0*/  IMAD.WIDE.U32 R38, R0, 0x8, R38 ;  /* 0x0000000800267825 */ /* 0x000fc800078e0026 */
[C---:B------:R-:W-:Y:S01]  /*28b0*/  IMAD.WIDE.U32 R8, R0.reuse, 0x8, R8 ;  /* 0x0000000800087825 */ /* 0x040fe200078e0008 */
[----:B------:R-:W-:Y:S03]  /*28c0*/  STG.E.64 desc[UR4][R38.64], R66 ;  /* 0x0000004226007986 */ /* 0x000fe6000c101b04 */
[C---:B------:R-:W-:Y:S01]  /*28d0*/  IMAD.WIDE.U32 R4, R0.reuse, 0x8, R4 ;  /* 0x0000000800047825 */ /* 0x040fe200078e0004 */
[----:B------:R-:W-:Y:S03]  /*28e0*/  STG.E.64 desc[UR4][R10.64], R22 ;  /* 0x000000160a007986 */ /* 0x000fe6000c101b04 */
[----:B------:R-:W-:Y:S01]  /*28f0*/  IMAD.WIDE.U32 R6, R0, 0x8, R6 ;  /* 0x0000000800067825 */ /* 0x000fe200078e0006 */
[----:B------:R-:W-:Y:S04]  /*2900*/  STG.E.64 desc[UR4][R8.64], R16 ;  /* 0x0000001008007986 */ /* 0x000fe8000c101b04 */
[----:B------:R-:W-:Y:S04]  /*2910*/  STG.E.64 desc[UR4][R4.64], R24 ;  /* 0x0000001804007986 */ /* 0x000fe8000c101b04 */
[----:B------:R-:W-:Y:S01]  /*2920*/  STG.E.64 desc[UR4][R6.64], R12 ;  /* 0x0000000c06007986 */ /* 0x000fe2000c101b04 */
[----:B------:R-:W-:Y:S05]  /*2930*/  EXIT ;  /* 0x000000000000794d */ /* 0x000fea0003800000 */
.L_x_0:
[----:B------:R-:W-:-:S00]  /*2940*/  BRA `(.L_x_0) ;  /* 0xfffffffc00fc7947 */ /* 0x000fc0000383ffff */
[----:B------:R-:W-:-:S00]  /*2950*/  NOP ;  /* 0x0000000000007918 */ /* 0x000fc00000000000 */
        /* <DEDUP_REMOVED lines=10> */
.L_x_1:


//--------------------- .nv.shared.reserved.0     --------------------------
	.section	.nv.shared.reserved.0,"aw",@nobits
	.weak		__nv_reservedSMEM_offset_0_alias
	.size		__nv_reservedSMEM_offset_0_alias, 0, 64
	.other		__nv_reservedSMEM_offset_0_alias,@"STO_CUDA_RESERVED_SHARED STV_DEFAULT"
__nv_reservedSMEM_offset_0_alias:
	.zero		0
	.zero		64


//--------------------- .nv.constant0._Z7hyptermPdS_S_S_S_S_S_S_S_S_S_S_S_dddiii --------------------------
	.section	.nv.constant0._Z7hyptermPdS_S_S_S_S_S_S_S_S_S_S_S_dddiii,"a",@progbits
	.sectionflags	@""
	.align	4
.nv.constant0._Z7hyptermPdS_S_S_S_S_S_S_S_S_S_S_S_dddiii:
	.zero		1036


//--------------------- SYMBOLS --------------------------

	.type		.nv.reservedSmem.offset0,@object
	.size		.nv.reservedSmem.offset0,0x4
